//
// Generated by NVIDIA NVVM Compiler
//
// Compiler Build ID: CL-36424714
// Cuda compilation tools, release 13.0, V13.0.88
// Based on NVVM 20.0.0
//

.version 9.0
.target sm_100
.address_size 64

	// .globl	_Z19setup_random_kernelP17curandStateXORWOW
.global .align 4 .b8 precalc_xorwow_matrix[102400];
.global .align 4 .b8 precalc_xorwow_offset_matrix[102400];
.global .align 4 .b8 mrg32k3aM1[2304];
.global .align 4 .b8 mrg32k3aM2[2304];
.global .align 4 .b8 mrg32k3aM1SubSeq[2016];
.global .align 4 .b8 mrg32k3aM2SubSeq[2016];
.global .align 4 .b8 mrg32k3aM1Seq[2304];
.global .align 4 .b8 mrg32k3aM2Seq[2304];
.const .align 8 .b8 __cr_lgamma_table[72];

.visible .entry _Z19setup_random_kernelP17curandStateXORWOW(
	.param .u64 .ptr .align 1 _Z19setup_random_kernelP17curandStateXORWOW_param_0
)
{
	.reg .pred 	%p<24>;
	.reg .b32 	%r<406>;
	.reg .b64 	%rd<18>;

	ld.param.u64 	%rd8, [_Z19setup_random_kernelP17curandStateXORWOW_param_0];
	cvta.to.global.u64 	%rd9, %rd8;
	mov.u32 	%r182, %tid.x;
	mov.u32 	%r183, %ctaid.x;
	mov.u32 	%r184, %ntid.x;
	mad.lo.s32 	%r185, %r183, %r184, %r182;
	cvt.s64.s32 	%rd17, %r185;
	mul.wide.s32 	%rd10, %r185, 48;
	add.s64 	%rd2, %rd9, %rd10;
	mov.b32 	%r186, 1593684748;
	mov.b32 	%r187, 832094735;
	st.global.v2.u32 	[%rd2], {%r187, %r186};
	mov.b32 	%r188, -123459836;
	mov.b32 	%r189, 1111207954;
	st.global.v2.u32 	[%rd2+8], {%r189, %r188};
	mov.b32 	%r190, 1476011280;
	mov.b32 	%r191, -589760388;
	st.global.v2.u32 	[%rd2+16], {%r191, %r190};
	setp.eq.s32 	%p1, %r185, 0;
	@%p1 bra 	$L__BB0_42;
	mov.b32 	%r312, 0;
	mov.u64 	%rd12, precalc_xorwow_matrix;
$L__BB0_2:
	and.b64  	%rd4, %rd17, 3;
	setp.eq.s64 	%p2, %rd4, 0;
	@%p2 bra 	$L__BB0_41;
	mul.wide.u32 	%rd11, %r312, 3200;
	add.s64 	%rd5, %rd12, %rd11;
	cvt.u32.u64 	%r2, %rd4;
	mov.b32 	%r313, 0;
$L__BB0_4:
	mov.b32 	%r326, 0;
	mov.u32 	%r327, %r326;
	mov.u32 	%r328, %r326;
	mov.u32 	%r329, %r326;
	mov.u32 	%r330, %r326;
	mov.u32 	%r319, %r326;
$L__BB0_5:
	mul.wide.u32 	%rd13, %r319, 4;
	add.s64 	%rd14, %rd2, %rd13;
	ld.global.u32 	%r10, [%rd14+4];
	shl.b32 	%r11, %r319, 5;
	mov.b32 	%r325, 0;
$L__BB0_6:
	.pragma "nounroll";
	shr.u32 	%r196, %r10, %r325;
	and.b32  	%r197, %r196, 1;
	setp.eq.b32 	%p3, %r197, 1;
	not.pred 	%p4, %p3;
	add.s32 	%r198, %r11, %r325;
	mul.lo.s32 	%r199, %r198, 5;
	mul.wide.u32 	%rd15, %r199, 4;
	add.s64 	%rd6, %rd5, %rd15;
	@%p4 bra 	$L__BB0_8;
	ld.global.u32 	%r200, [%rd6];
	xor.b32  	%r330, %r330, %r200;
	ld.global.u32 	%r201, [%rd6+4];
	xor.b32  	%r329, %r329, %r201;
	ld.global.u32 	%r202, [%rd6+8];
	xor.b32  	%r328, %r328, %r202;
	ld.global.u32 	%r203, [%rd6+12];
	xor.b32  	%r327, %r327, %r203;
	ld.global.u32 	%r204, [%rd6+16];
	xor.b32  	%r326, %r326, %r204;
$L__BB0_8:
	and.b32  	%r206, %r196, 2;
	setp.eq.s32 	%p5, %r206, 0;
	@%p5 bra 	$L__BB0_10;
	ld.global.u32 	%r207, [%rd6+20];
	xor.b32  	%r330, %r330, %r207;
	ld.global.u32 	%r208, [%rd6+24];
	xor.b32  	%r329, %r329, %r208;
	ld.global.u32 	%r209, [%rd6+28];
	xor.b32  	%r328, %r328, %r209;
	ld.global.u32 	%r210, [%rd6+32];
	xor.b32  	%r327, %r327, %r210;
	ld.global.u32 	%r211, [%rd6+36];
	xor.b32  	%r326, %r326, %r211;
$L__BB0_10:
	and.b32  	%r213, %r196, 4;
	setp.eq.s32 	%p6, %r213, 0;
	@%p6 bra 	$L__BB0_12;
	ld.global.u32 	%r214, [%rd6+40];
	xor.b32  	%r330, %r330, %r214;
	ld.global.u32 	%r215, [%rd6+44];
	xor.b32  	%r329, %r329, %r215;
	ld.global.u32 	%r216, [%rd6+48];
	xor.b32  	%r328, %r328, %r216;
	ld.global.u32 	%r217, [%rd6+52];
	xor.b32  	%r327, %r327, %r217;
	ld.global.u32 	%r218, [%rd6+56];
	xor.b32  	%r326, %r326, %r218;
$L__BB0_12:
	and.b32  	%r220, %r196, 8;
	setp.eq.s32 	%p7, %r220, 0;
	@%p7 bra 	$L__BB0_14;
	ld.global.u32 	%r221, [%rd6+60];
	xor.b32  	%r330, %r330, %r221;
	ld.global.u32 	%r222, [%rd6+64];
	xor.b32  	%r329, %r329, %r222;
	ld.global.u32 	%r223, [%rd6+68];
	xor.b32  	%r328, %r328, %r223;
	ld.global.u32 	%r224, [%rd6+72];
	xor.b32  	%r327, %r327, %r224;
	ld.global.u32 	%r225, [%rd6+76];
	xor.b32  	%r326, %r326, %r225;
$L__BB0_14:
	and.b32  	%r227, %r196, 16;
	setp.eq.s32 	%p8, %r227, 0;
	@%p8 bra 	$L__BB0_16;
	ld.global.u32 	%r228, [%rd6+80];
	xor.b32  	%r330, %r330, %r228;
	ld.global.u32 	%r229, [%rd6+84];
	xor.b32  	%r329, %r329, %r229;
	ld.global.u32 	%r230, [%rd6+88];
	xor.b32  	%r328, %r328, %r230;
	ld.global.u32 	%r231, [%rd6+92];
	xor.b32  	%r327, %r327, %r231;
	ld.global.u32 	%r232, [%rd6+96];
	xor.b32  	%r326, %r326, %r232;
$L__BB0_16:
	and.b32  	%r234, %r196, 32;
	setp.eq.s32 	%p9, %r234, 0;
	@%p9 bra 	$L__BB0_18;
	ld.global.u32 	%r235, [%rd6+100];
	xor.b32  	%r330, %r330, %r235;
	ld.global.u32 	%r236, [%rd6+104];
	xor.b32  	%r329, %r329, %r236;
	ld.global.u32 	%r237, [%rd6+108];
	xor.b32  	%r328, %r328, %r237;
	ld.global.u32 	%r238, [%rd6+112];
	xor.b32  	%r327, %r327, %r238;
	ld.global.u32 	%r239, [%rd6+116];
	xor.b32  	%r326, %r326, %r239;
$L__BB0_18:
	and.b32  	%r241, %r196, 64;
	setp.eq.s32 	%p10, %r241, 0;
	@%p10 bra 	$L__BB0_20;
	ld.global.u32 	%r242, [%rd6+120];
	xor.b32  	%r330, %r330, %r242;
	ld.global.u32 	%r243, [%rd6+124];
	xor.b32  	%r329, %r329, %r243;
	ld.global.u32 	%r244, [%rd6+128];
	xor.b32  	%r328, %r328, %r244;
	ld.global.u32 	%r245, [%rd6+132];
	xor.b32  	%r327, %r327, %r245;
	ld.global.u32 	%r246, [%rd6+136];
	xor.b32  	%r326, %r326, %r246;
$L__BB0_20:
	and.b32  	%r248, %r196, 128;
	setp.eq.s32 	%p11, %r248, 0;
	@%p11 bra 	$L__BB0_22;
	ld.global.u32 	%r249, [%rd6+140];
	xor.b32  	%r330, %r330, %r249;
	ld.global.u32 	%r250, [%rd6+144];
	xor.b32  	%r329, %r329, %r250;
	ld.global.u32 	%r251, [%rd6+148];
	xor.b32  	%r328, %r328, %r251;
	ld.global.u32 	%r252, [%rd6+152];
	xor.b32  	%r327, %r327, %r252;
	ld.global.u32 	%r253, [%rd6+156];
	xor.b32  	%r326, %r326, %r253;
$L__BB0_22:
	and.b32  	%r255, %r196, 256;
	setp.eq.s32 	%p12, %r255, 0;
	@%p12 bra 	$L__BB0_24;
	ld.global.u32 	%r256, [%rd6+160];
	xor.b32  	%r330, %r330, %r256;
	ld.global.u32 	%r257, [%rd6+164];
	xor.b32  	%r329, %r329, %r257;
	ld.global.u32 	%r258, [%rd6+168];
	xor.b32  	%r328, %r328, %r258;
	ld.global.u32 	%r259, [%rd6+172];
	xor.b32  	%r327, %r327, %r259;
	ld.global.u32 	%r260, [%rd6+176];
	xor.b32  	%r326, %r326, %r260;
$L__BB0_24:
	and.b32  	%r262, %r196, 512;
	setp.eq.s32 	%p13, %r262, 0;
	@%p13 bra 	$L__BB0_26;
	ld.global.u32 	%r263, [%rd6+180];
	xor.b32  	%r330, %r330, %r263;
	ld.global.u32 	%r264, [%rd6+184];
	xor.b32  	%r329, %r329, %r264;
	ld.global.u32 	%r265, [%rd6+188];
	xor.b32  	%r328, %r328, %r265;
	ld.global.u32 	%r266, [%rd6+192];
	xor.b32  	%r327, %r327, %r266;
	ld.global.u32 	%r267, [%rd6+196];
	xor.b32  	%r326, %r326, %r267;
$L__BB0_26:
	and.b32  	%r269, %r196, 1024;
	setp.eq.s32 	%p14, %r269, 0;
	@%p14 bra 	$L__BB0_28;
	ld.global.u32 	%r270, [%rd6+200];
	xor.b32  	%r330, %r330, %r270;
	ld.global.u32 	%r271, [%rd6+204];
	xor.b32  	%r329, %r329, %r271;
	ld.global.u32 	%r272, [%rd6+208];
	xor.b32  	%r328, %r328, %r272;
	ld.global.u32 	%r273, [%rd6+212];
	xor.b32  	%r327, %r327, %r273;
	ld.global.u32 	%r274, [%rd6+216];
	xor.b32  	%r326, %r326, %r274;
$L__BB0_28:
	and.b32  	%r276, %r196, 2048;
	setp.eq.s32 	%p15, %r276, 0;
	@%p15 bra 	$L__BB0_30;
	ld.global.u32 	%r277, [%rd6+220];
	xor.b32  	%r330, %r330, %r277;
	ld.global.u32 	%r278, [%rd6+224];
	xor.b32  	%r329, %r329, %r278;
	ld.global.u32 	%r279, [%rd6+228];
	xor.b32  	%r328, %r328, %r279;
	ld.global.u32 	%r280, [%rd6+232];
	xor.b32  	%r327, %r327, %r280;
	ld.global.u32 	%r281, [%rd6+236];
	xor.b32  	%r326, %r326, %r281;
$L__BB0_30:
	and.b32  	%r283, %r196, 4096;
	setp.eq.s32 	%p16, %r283, 0;
	@%p16 bra 	$L__BB0_32;
	ld.global.u32 	%r284, [%rd6+240];
	xor.b32  	%r330, %r330, %r284;
	ld.global.u32 	%r285, [%rd6+244];
	xor.b32  	%r329, %r329, %r285;
	ld.global.u32 	%r286, [%rd6+248];
	xor.b32  	%r328, %r328, %r286;
	ld.global.u32 	%r287, [%rd6+252];
	xor.b32  	%r327, %r327, %r287;
	ld.global.u32 	%r288, [%rd6+256];
	xor.b32  	%r326, %r326, %r288;
$L__BB0_32:
	and.b32  	%r290, %r196, 8192;
	setp.eq.s32 	%p17, %r290, 0;
	@%p17 bra 	$L__BB0_34;
	ld.global.u32 	%r291, [%rd6+260];
	xor.b32  	%r330, %r330, %r291;
	ld.global.u32 	%r292, [%rd6+264];
	xor.b32  	%r329, %r329, %r292;
	ld.global.u32 	%r293, [%rd6+268];
	xor.b32  	%r328, %r328, %r293;
	ld.global.u32 	%r294, [%rd6+272];
	xor.b32  	%r327, %r327, %r294;
	ld.global.u32 	%r295, [%rd6+276];
	xor.b32  	%r326, %r326, %r295;
$L__BB0_34:
	and.b32  	%r297, %r196, 16384;
	setp.eq.s32 	%p18, %r297, 0;
	@%p18 bra 	$L__BB0_36;
	ld.global.u32 	%r298, [%rd6+280];
	xor.b32  	%r330, %r330, %r298;
	ld.global.u32 	%r299, [%rd6+284];
	xor.b32  	%r329, %r329, %r299;
	ld.global.u32 	%r300, [%rd6+288];
	xor.b32  	%r328, %r328, %r300;
	ld.global.u32 	%r301, [%rd6+292];
	xor.b32  	%r327, %r327, %r301;
	ld.global.u32 	%r302, [%rd6+296];
	xor.b32  	%r326, %r326, %r302;
$L__BB0_36:
	and.b32  	%r304, %r196, 32768;
	setp.eq.s32 	%p19, %r304, 0;
	@%p19 bra 	$L__BB0_38;
	ld.global.u32 	%r305, [%rd6+300];
	xor.b32  	%r330, %r330, %r305;
	ld.global.u32 	%r306, [%rd6+304];
	xor.b32  	%r329, %r329, %r306;
	ld.global.u32 	%r307, [%rd6+308];
	xor.b32  	%r328, %r328, %r307;
	ld.global.u32 	%r308, [%rd6+312];
	xor.b32  	%r327, %r327, %r308;
	ld.global.u32 	%r309, [%rd6+316];
	xor.b32  	%r326, %r326, %r309;
$L__BB0_38:
	add.s32 	%r325, %r325, 16;
	setp.ne.s32 	%p20, %r325, 32;
	@%p20 bra 	$L__BB0_6;
	mad.lo.s32 	%r310, %r319, -31, %r11;
	add.s32 	%r319, %r310, 1;
	setp.ne.s32 	%p21, %r319, 5;
	@%p21 bra 	$L__BB0_5;
	st.global.u32 	[%rd2+4], %r330;
	st.global.u32 	[%rd2+8], %r329;
	st.global.u32 	[%rd2+12], %r328;
	st.global.u32 	[%rd2+16], %r327;
	st.global.u32 	[%rd2+20], %r326;
	add.s32 	%r313, %r313, 1;
	setp.lt.u32 	%p22, %r313, %r2;
	@%p22 bra 	$L__BB0_4;
$L__BB0_41:
	shr.u64 	%rd7, %rd17, 2;
	add.s32 	%r312, %r312, 1;
	setp.gt.u64 	%p23, %rd17, 3;
	mov.u64 	%rd17, %rd7;
	@%p23 bra 	$L__BB0_2;
$L__BB0_42:
	mov.b32 	%r311, 0;
	st.global.v2.u32 	[%rd2+24], {%r311, %r311};
	st.global.u32 	[%rd2+32], %r311;
	mov.b64 	%rd16, 0;
	st.global.u64 	[%rd2+40], %rd16;
	ret;

}
	// .globl	_Z11inizializza14configurazione9geometriaiP17curandStateXORWOW
.visible .entry _Z11inizializza14configurazione9geometriaiP17curandStateXORWOW(
	.param .align 8 .b8 _Z11inizializza14configurazione9geometriaiP17curandStateXORWOW_param_0[24],
	.param .align 8 .b8 _Z11inizializza14configurazione9geometriaiP17curandStateXORWOW_param_1[8],
	.param .u32 _Z11inizializza14configurazione9geometriaiP17curandStateXORWOW_param_2,
	.param .u64 .ptr .align 1 _Z11inizializza14configurazione9geometriaiP17curandStateXORWOW_param_3
)
{
	.reg .pred 	%p<43>;
	.reg .b32 	%r<124>;
	.reg .b32 	%f<155>;
	.reg .b64 	%rd<22>;

	ld.param.u64 	%rd8, [_Z11inizializza14configurazione9geometriaiP17curandStateXORWOW_param_0+8];
	ld.param.u64 	%rd7, [_Z11inizializza14configurazione9geometriaiP17curandStateXORWOW_param_0];
	ld.param.u64 	%rd10, [_Z11inizializza14configurazione9geometriaiP17curandStateXORWOW_param_1];
	ld.param.u32 	%r51, [_Z11inizializza14configurazione9geometriaiP17curandStateXORWOW_param_2];
	ld.param.u64 	%rd11, [_Z11inizializza14configurazione9geometriaiP17curandStateXORWOW_param_3];
	cvta.to.global.u64 	%rd12, %rd11;
	mov.u32 	%r52, %tid.x;
	mov.u32 	%r53, %ctaid.x;
	mov.u32 	%r54, %ntid.x;
	mad.lo.s32 	%r1, %r53, %r54, %r52;
	mul.wide.s32 	%rd13, %r1, 48;
	add.s64 	%rd1, %rd12, %rd13;
	cvta.to.global.u64 	%rd2, %rd10;
	setp.lt.s32 	%p1, %r51, 1;
	ld.global.v2.u32 	{%r106, %r111}, [%rd1];
	ld.global.v2.u32 	{%r110, %r109}, [%rd1+8];
	ld.global.v2.u32 	{%r108, %r107}, [%rd1+16];
	@%p1 bra 	$L__BB1_44;
	and.b32  	%r12, %r51, 3;
	and.b32  	%r13, %r51, 2147483644;
	neg.s32 	%r14, %r13;
	add.s64 	%rd3, %rd2, 20;
$L__BB1_2:
	mov.u32 	%r20, %r111;
	mov.u32 	%r19, %r110;
	mov.u32 	%r111, %r109;
	mov.u32 	%r110, %r108;
	mov.u32 	%r109, %r107;
	setp.lt.u32 	%p2, %r51, 4;
	shr.u32 	%r75, %r20, 2;
	xor.b32  	%r76, %r75, %r20;
	shl.b32 	%r77, %r109, 4;
	shl.b32 	%r78, %r76, 1;
	xor.b32  	%r79, %r78, %r77;
	xor.b32  	%r80, %r79, %r76;
	xor.b32  	%r108, %r80, %r109;
	add.s32 	%r81, %r106, %r108;
	add.s32 	%r82, %r81, 362437;
	cvt.rn.f32.u32 	%f32, %r82;
	fma.rn.f32 	%f33, %f32, 0f2F800000, 0f2F000000;
	fma.rn.f32 	%f153, %f33, 0f40400000, 0fBFC00000;
	shr.u32 	%r83, %r19, 2;
	xor.b32  	%r84, %r83, %r19;
	st.global.v2.u32 	[%rd1+8], {%r110, %r109};
	shl.b32 	%r85, %r108, 4;
	shl.b32 	%r86, %r84, 1;
	xor.b32  	%r87, %r86, %r85;
	xor.b32  	%r88, %r87, %r84;
	xor.b32  	%r107, %r88, %r108;
	st.global.v2.u32 	[%rd1+16], {%r108, %r107};
	add.s32 	%r106, %r106, 724874;
	st.global.v2.u32 	[%rd1], {%r106, %r111};
	add.s32 	%r89, %r107, %r106;
	cvt.rn.f32.u32 	%f34, %r89;
	fma.rn.f32 	%f35, %f34, 0f2F800000, 0f2F000000;
	fma.rn.f32 	%f154, %f35, 0f40400000, 0fBFC00000;
	mov.b32 	%r119, 0;
	mov.u32 	%r117, %r119;
	@%p2 bra 	$L__BB1_25;
	mov.b32 	%r117, 0;
	mov.u64 	%rd21, %rd3;
	mov.u32 	%r112, %r14;
$L__BB1_4:
	ld.global.f32 	%f3, [%rd21+-16];
	setp.gtu.f32 	%p3, %f3, %f154;
	@%p3 bra 	$L__BB1_7;
	ld.global.f32 	%f148, [%rd21+-8];
	setp.leu.f32 	%p4, %f148, %f154;
	@%p4 bra 	$L__BB1_9;
	ld.global.f32 	%f36, [%rd21+-20];
	ld.global.f32 	%f37, [%rd21+-12];
	sub.f32 	%f38, %f37, %f36;
	sub.f32 	%f39, %f154, %f3;
	mul.f32 	%f40, %f39, %f38;
	sub.f32 	%f41, %f153, %f36;
	sub.f32 	%f42, %f148, %f3;
	mul.f32 	%f43, %f41, %f42;
	setp.gt.f32 	%p5, %f40, %f43;
	selp.u32 	%r91, 1, 0, %p5;
	add.s32 	%r117, %r117, %r91;
	bra.uni 	$L__BB1_9;
$L__BB1_7:
	ld.global.f32 	%f148, [%rd21+-8];
	setp.gtu.f32 	%p6, %f148, %f154;
	@%p6 bra 	$L__BB1_9;
	ld.global.f32 	%f44, [%rd21+-20];
	ld.global.f32 	%f45, [%rd21+-12];
	sub.f32 	%f46, %f45, %f44;
	sub.f32 	%f47, %f154, %f3;
	mul.f32 	%f48, %f47, %f46;
	sub.f32 	%f49, %f153, %f44;
	sub.f32 	%f50, %f148, %f3;
	mul.f32 	%f51, %f49, %f50;
	setp.lt.f32 	%p7, %f48, %f51;
	selp.s32 	%r92, -1, 0, %p7;
	add.s32 	%r117, %r117, %r92;
$L__BB1_9:
	setp.gtu.f32 	%p8, %f148, %f154;
	@%p8 bra 	$L__BB1_12;
	ld.global.f32 	%f149, [%rd21];
	setp.leu.f32 	%p9, %f149, %f154;
	@%p9 bra 	$L__BB1_14;
	ld.global.f32 	%f52, [%rd21+-12];
	ld.global.f32 	%f53, [%rd21+-4];
	sub.f32 	%f54, %f53, %f52;
	sub.f32 	%f55, %f154, %f148;
	mul.f32 	%f56, %f55, %f54;
	sub.f32 	%f57, %f153, %f52;
	sub.f32 	%f58, %f149, %f148;
	mul.f32 	%f59, %f57, %f58;
	setp.gt.f32 	%p10, %f56, %f59;
	selp.u32 	%r93, 1, 0, %p10;
	add.s32 	%r117, %r117, %r93;
	bra.uni 	$L__BB1_14;
$L__BB1_12:
	ld.global.f32 	%f149, [%rd21];
	setp.gtu.f32 	%p11, %f149, %f154;
	@%p11 bra 	$L__BB1_14;
	ld.global.f32 	%f60, [%rd21+-12];
	ld.global.f32 	%f61, [%rd21+-4];
	sub.f32 	%f62, %f61, %f60;
	sub.f32 	%f63, %f154, %f148;
	mul.f32 	%f64, %f63, %f62;
	sub.f32 	%f65, %f153, %f60;
	sub.f32 	%f66, %f149, %f148;
	mul.f32 	%f67, %f65, %f66;
	setp.lt.f32 	%p12, %f64, %f67;
	selp.s32 	%r94, -1, 0, %p12;
	add.s32 	%r117, %r117, %r94;
$L__BB1_14:
	setp.gtu.f32 	%p13, %f149, %f154;
	@%p13 bra 	$L__BB1_17;
	ld.global.f32 	%f150, [%rd21+8];
	setp.leu.f32 	%p14, %f150, %f154;
	@%p14 bra 	$L__BB1_19;
	ld.global.f32 	%f68, [%rd21+-4];
	ld.global.f32 	%f69, [%rd21+4];
	sub.f32 	%f70, %f69, %f68;
	sub.f32 	%f71, %f154, %f149;
	mul.f32 	%f72, %f71, %f70;
	sub.f32 	%f73, %f153, %f68;
	sub.f32 	%f74, %f150, %f149;
	mul.f32 	%f75, %f73, %f74;
	setp.gt.f32 	%p15, %f72, %f75;
	selp.u32 	%r95, 1, 0, %p15;
	add.s32 	%r117, %r117, %r95;
	bra.uni 	$L__BB1_19;
$L__BB1_17:
	ld.global.f32 	%f150, [%rd21+8];
	setp.gtu.f32 	%p16, %f150, %f154;
	@%p16 bra 	$L__BB1_19;
	ld.global.f32 	%f76, [%rd21+-4];
	ld.global.f32 	%f77, [%rd21+4];
	sub.f32 	%f78, %f77, %f76;
	sub.f32 	%f79, %f154, %f149;
	mul.f32 	%f80, %f79, %f78;
	sub.f32 	%f81, %f153, %f76;
	sub.f32 	%f82, %f150, %f149;
	mul.f32 	%f83, %f81, %f82;
	setp.lt.f32 	%p17, %f80, %f83;
	selp.s32 	%r96, -1, 0, %p17;
	add.s32 	%r117, %r117, %r96;
$L__BB1_19:
	setp.gtu.f32 	%p18, %f150, %f154;
	@%p18 bra 	$L__BB1_22;
	ld.global.f32 	%f13, [%rd21+16];
	setp.leu.f32 	%p19, %f13, %f154;
	@%p19 bra 	$L__BB1_24;
	ld.global.f32 	%f84, [%rd21+4];
	ld.global.f32 	%f85, [%rd21+12];
	sub.f32 	%f86, %f85, %f84;
	sub.f32 	%f87, %f154, %f150;
	mul.f32 	%f88, %f87, %f86;
	sub.f32 	%f89, %f153, %f84;
	sub.f32 	%f90, %f13, %f150;
	mul.f32 	%f91, %f89, %f90;
	setp.gt.f32 	%p20, %f88, %f91;
	selp.u32 	%r97, 1, 0, %p20;
	add.s32 	%r117, %r117, %r97;
	bra.uni 	$L__BB1_24;
$L__BB1_22:
	ld.global.f32 	%f14, [%rd21+16];
	setp.gtu.f32 	%p21, %f14, %f154;
	@%p21 bra 	$L__BB1_24;
	ld.global.f32 	%f92, [%rd21+4];
	ld.global.f32 	%f93, [%rd21+12];
	sub.f32 	%f94, %f93, %f92;
	sub.f32 	%f95, %f154, %f150;
	mul.f32 	%f96, %f95, %f94;
	sub.f32 	%f97, %f153, %f92;
	sub.f32 	%f98, %f14, %f150;
	mul.f32 	%f99, %f97, %f98;
	setp.lt.f32 	%p22, %f96, %f99;
	selp.s32 	%r98, -1, 0, %p22;
	add.s32 	%r117, %r117, %r98;
$L__BB1_24:
	add.s32 	%r112, %r112, 4;
	add.s64 	%rd21, %rd21, 32;
	setp.ne.s32 	%p23, %r112, 0;
	mov.u32 	%r119, %r13;
	@%p23 bra 	$L__BB1_4;
$L__BB1_25:
	setp.eq.s32 	%p24, %r12, 0;
	@%p24 bra 	$L__BB1_43;
	mul.wide.u32 	%rd14, %r119, 8;
	add.s64 	%rd15, %rd2, %rd14;
	add.s64 	%rd6, %rd15, 4;
	ld.global.f32 	%f15, [%rd15+4];
	setp.gtu.f32 	%p25, %f15, %f154;
	@%p25 bra 	$L__BB1_29;
	ld.global.f32 	%f151, [%rd6+8];
	setp.leu.f32 	%p26, %f151, %f154;
	@%p26 bra 	$L__BB1_31;
	ld.global.f32 	%f100, [%rd6+-4];
	ld.global.f32 	%f101, [%rd6+4];
	sub.f32 	%f102, %f101, %f100;
	sub.f32 	%f103, %f154, %f15;
	mul.f32 	%f104, %f103, %f102;
	sub.f32 	%f105, %f153, %f100;
	sub.f32 	%f106, %f151, %f15;
	mul.f32 	%f107, %f105, %f106;
	setp.gt.f32 	%p27, %f104, %f107;
	selp.u32 	%r99, 1, 0, %p27;
	add.s32 	%r117, %r117, %r99;
	bra.uni 	$L__BB1_31;
$L__BB1_29:
	ld.global.f32 	%f151, [%rd6+8];
	setp.gtu.f32 	%p28, %f151, %f154;
	@%p28 bra 	$L__BB1_31;
	ld.global.f32 	%f108, [%rd6+-4];
	ld.global.f32 	%f109, [%rd6+4];
	sub.f32 	%f110, %f109, %f108;
	sub.f32 	%f111, %f154, %f15;
	mul.f32 	%f112, %f111, %f110;
	sub.f32 	%f113, %f153, %f108;
	sub.f32 	%f114, %f151, %f15;
	mul.f32 	%f115, %f113, %f114;
	setp.lt.f32 	%p29, %f112, %f115;
	selp.s32 	%r100, -1, 0, %p29;
	add.s32 	%r117, %r117, %r100;
$L__BB1_31:
	setp.eq.s32 	%p30, %r12, 1;
	@%p30 bra 	$L__BB1_43;
	setp.gtu.f32 	%p31, %f151, %f154;
	@%p31 bra 	$L__BB1_35;
	ld.global.f32 	%f152, [%rd6+16];
	setp.leu.f32 	%p32, %f152, %f154;
	@%p32 bra 	$L__BB1_37;
	ld.global.f32 	%f116, [%rd6+4];
	ld.global.f32 	%f117, [%rd6+12];
	sub.f32 	%f118, %f117, %f116;
	sub.f32 	%f119, %f154, %f151;
	mul.f32 	%f120, %f119, %f118;
	sub.f32 	%f121, %f153, %f116;
	sub.f32 	%f122, %f152, %f151;
	mul.f32 	%f123, %f121, %f122;
	setp.gt.f32 	%p33, %f120, %f123;
	selp.u32 	%r101, 1, 0, %p33;
	add.s32 	%r117, %r117, %r101;
	bra.uni 	$L__BB1_37;
$L__BB1_35:
	ld.global.f32 	%f152, [%rd6+16];
	setp.gtu.f32 	%p34, %f152, %f154;
	@%p34 bra 	$L__BB1_37;
	ld.global.f32 	%f124, [%rd6+4];
	ld.global.f32 	%f125, [%rd6+12];
	sub.f32 	%f126, %f125, %f124;
	sub.f32 	%f127, %f154, %f151;
	mul.f32 	%f128, %f127, %f126;
	sub.f32 	%f129, %f153, %f124;
	sub.f32 	%f130, %f152, %f151;
	mul.f32 	%f131, %f129, %f130;
	setp.lt.f32 	%p35, %f128, %f131;
	selp.s32 	%r102, -1, 0, %p35;
	add.s32 	%r117, %r117, %r102;
$L__BB1_37:
	setp.eq.s32 	%p36, %r12, 2;
	@%p36 bra 	$L__BB1_43;
	setp.gtu.f32 	%p37, %f152, %f154;
	@%p37 bra 	$L__BB1_41;
	ld.global.f32 	%f22, [%rd6+24];
	setp.leu.f32 	%p38, %f22, %f154;
	@%p38 bra 	$L__BB1_43;
	ld.global.f32 	%f132, [%rd6+12];
	ld.global.f32 	%f133, [%rd6+20];
	sub.f32 	%f134, %f133, %f132;
	sub.f32 	%f135, %f154, %f152;
	mul.f32 	%f136, %f135, %f134;
	sub.f32 	%f137, %f153, %f132;
	sub.f32 	%f138, %f22, %f152;
	mul.f32 	%f139, %f137, %f138;
	setp.gt.f32 	%p39, %f136, %f139;
	selp.u32 	%r103, 1, 0, %p39;
	add.s32 	%r117, %r117, %r103;
	bra.uni 	$L__BB1_43;
$L__BB1_41:
	ld.global.f32 	%f23, [%rd6+24];
	setp.gtu.f32 	%p40, %f23, %f154;
	@%p40 bra 	$L__BB1_43;
	ld.global.f32 	%f140, [%rd6+12];
	ld.global.f32 	%f141, [%rd6+20];
	sub.f32 	%f142, %f141, %f140;
	sub.f32 	%f143, %f154, %f152;
	mul.f32 	%f144, %f143, %f142;
	sub.f32 	%f145, %f153, %f140;
	sub.f32 	%f146, %f23, %f152;
	mul.f32 	%f147, %f145, %f146;
	setp.lt.f32 	%p41, %f144, %f147;
	selp.s32 	%r104, -1, 0, %p41;
	add.s32 	%r117, %r117, %r104;
$L__BB1_43:
	setp.lt.s32 	%p42, %r117, 1;
	@%p42 bra 	$L__BB1_45;
	bra.uni 	$L__BB1_2;
$L__BB1_44:
	shr.u32 	%r55, %r111, 2;
	xor.b32  	%r56, %r55, %r111;
	shl.b32 	%r57, %r107, 4;
	shl.b32 	%r58, %r56, 1;
	xor.b32  	%r59, %r58, %r57;
	xor.b32  	%r60, %r59, %r56;
	xor.b32  	%r61, %r60, %r107;
	add.s32 	%r62, %r106, %r61;
	add.s32 	%r63, %r62, 362437;
	shr.u32 	%r64, %r110, 2;
	xor.b32  	%r65, %r64, %r110;
	st.global.v2.u32 	[%rd1+8], {%r108, %r107};
	shl.b32 	%r66, %r61, 4;
	shl.b32 	%r67, %r65, 1;
	xor.b32  	%r68, %r67, %r66;
	xor.b32  	%r69, %r68, %r65;
	xor.b32  	%r70, %r69, %r61;
	st.global.v2.u32 	[%rd1+16], {%r61, %r70};
	add.s32 	%r71, %r106, 724874;
	st.global.v2.u32 	[%rd1], {%r71, %r109};
	add.s32 	%r72, %r70, %r71;
	cvt.rn.f32.u32 	%f28, %r72;
	fma.rn.f32 	%f29, %f28, 0f2F800000, 0f2F000000;
	fma.rn.f32 	%f154, %f29, 0f40400000, 0fBFC00000;
	cvt.rn.f32.u32 	%f30, %r63;
	fma.rn.f32 	%f31, %f30, 0f2F800000, 0f2F000000;
	fma.rn.f32 	%f153, %f31, 0f40400000, 0fBFC00000;
$L__BB1_45:
	cvta.to.global.u64 	%rd16, %rd8;
	cvta.to.global.u64 	%rd17, %rd7;
	mul.wide.s32 	%rd18, %r1, 8;
	add.s64 	%rd19, %rd16, %rd18;
	st.global.f32 	[%rd19], %f153;
	st.global.f32 	[%rd19+4], %f154;
	add.s64 	%rd20, %rd17, %rd18;
	mov.b32 	%r105, 0;
	st.global.u32 	[%rd20], %r105;
	st.global.u32 	[%rd20+4], %r105;
	ret;

}
	// .globl	_Z6evolvi14configurazione9geometriaiS0_P17curandStateXORWOW
.visible .entry _Z6evolvi14configurazione9geometriaiS0_P17curandStateXORWOW(
	.param .align 8 .b8 _Z6evolvi14configurazione9geometriaiS0_P17curandStateXORWOW_param_0[24],
	.param .align 8 .b8 _Z6evolvi14configurazione9geometriaiS0_P17curandStateXORWOW_param_1[8],
	.param .u32 _Z6evolvi14configurazione9geometriaiS0_P17curandStateXORWOW_param_2,
	.param .align 8 .b8 _Z6evolvi14configurazione9geometriaiS0_P17curandStateXORWOW_param_3[8],
	.param .u64 .ptr .align 1 _Z6evolvi14configurazione9geometriaiS0_P17curandStateXORWOW_param_4
)
{
	.reg .pred 	%p<64>;
	.reg .b32 	%r<140>;
	.reg .b32 	%f<299>;
	.reg .b64 	%rd<41>;
	.reg .b64 	%fd<13>;

	ld.param.u64 	%rd1, [_Z6evolvi14configurazione9geometriaiS0_P17curandStateXORWOW_param_0+8];
	ld.param.u64 	%rd18, [_Z6evolvi14configurazione9geometriaiS0_P17curandStateXORWOW_param_3];
	ld.param.u64 	%rd19, [_Z6evolvi14configurazione9geometriaiS0_P17curandStateXORWOW_param_1];
	ld.param.u64 	%rd20, [_Z6evolvi14configurazione9geometriaiS0_P17curandStateXORWOW_param_0+16];
	ld.param.u64 	%rd21, [_Z6evolvi14configurazione9geometriaiS0_P17curandStateXORWOW_param_0];
	ld.param.u32 	%r39, [_Z6evolvi14configurazione9geometriaiS0_P17curandStateXORWOW_param_2];
	ld.param.u64 	%rd22, [_Z6evolvi14configurazione9geometriaiS0_P17curandStateXORWOW_param_4];
	cvta.to.global.u64 	%rd23, %rd22;
	cvta.to.global.u64 	%rd24, %rd21;
	cvta.to.global.u64 	%rd2, %rd20;
	cvta.to.global.u64 	%rd3, %rd19;
	cvta.to.global.u64 	%rd4, %rd18;
	mov.u32 	%r40, %tid.x;
	mov.u32 	%r41, %ctaid.x;
	mov.u32 	%r42, %ntid.x;
	mad.lo.s32 	%r1, %r41, %r42, %r40;
	mul.wide.s32 	%rd25, %r1, 8;
	add.s64 	%rd5, %rd24, %rd25;
	ld.global.f32 	%f47, [%rd5];
	mul.f32 	%f48, %f47, 0fC1855556;
	fma.rn.f32 	%f1, %f48, 0f3C23D70A, %f47;
	mul.wide.s32 	%rd26, %r1, 48;
	add.s64 	%rd6, %rd23, %rd26;
	ld.global.u32 	%r43, [%rd6+24];
	setp.eq.s32 	%p1, %r43, 1;
	@%p1 bra 	$L__BB2_2;
	ld.global.v2.u32 	{%r44, %r45}, [%rd6];
	shr.u32 	%r46, %r45, 2;
	xor.b32  	%r47, %r46, %r45;
	ld.global.v2.u32 	{%r48, %r49}, [%rd6+8];
	ld.global.v2.u32 	{%r50, %r51}, [%rd6+16];
	shl.b32 	%r52, %r51, 4;
	shl.b32 	%r53, %r47, 1;
	xor.b32  	%r54, %r53, %r52;
	xor.b32  	%r55, %r54, %r47;
	xor.b32  	%r56, %r55, %r51;
	add.s32 	%r57, %r44, %r56;
	add.s32 	%r58, %r57, 362437;
	shr.u32 	%r59, %r48, 2;
	xor.b32  	%r60, %r59, %r48;
	st.global.v2.u32 	[%rd6+8], {%r50, %r51};
	shl.b32 	%r61, %r56, 4;
	shl.b32 	%r62, %r60, 1;
	xor.b32  	%r63, %r62, %r61;
	xor.b32  	%r64, %r63, %r60;
	xor.b32  	%r65, %r64, %r56;
	st.global.v2.u32 	[%rd6+16], {%r56, %r65};
	add.s32 	%r66, %r44, 724874;
	st.global.v2.u32 	[%rd6], {%r66, %r49};
	add.s32 	%r67, %r65, %r66;
	cvt.rn.f32.u32 	%f49, %r58;
	fma.rn.f32 	%f50, %f49, 0f2F800000, 0f2F000000;
	cvt.rn.f32.u32 	%f51, %r67;
	fma.rn.f32 	%f52, %f51, 0f30C90FDB, 0f30490FDB;
	setp.lt.f32 	%p2, %f50, 0f00800000;
	mul.f32 	%f53, %f50, 0f4B000000;
	selp.f32 	%f54, %f53, %f50, %p2;
	selp.f32 	%f55, 0fC1B80000, 0f00000000, %p2;
	mov.b32 	%r68, %f54;
	add.s32 	%r69, %r68, -1059760811;
	and.b32  	%r70, %r69, -8388608;
	sub.s32 	%r71, %r68, %r70;
	mov.b32 	%f56, %r71;
	cvt.rn.f32.s32 	%f57, %r70;
	fma.rn.f32 	%f58, %f57, 0f34000000, %f55;
	add.f32 	%f59, %f56, 0fBF800000;
	fma.rn.f32 	%f60, %f59, 0fBE055027, 0f3E1039F6;
	fma.rn.f32 	%f61, %f60, %f59, 0fBDF8CDCC;
	fma.rn.f32 	%f62, %f61, %f59, 0f3E0F2955;
	fma.rn.f32 	%f63, %f62, %f59, 0fBE2AD8B9;
	fma.rn.f32 	%f64, %f63, %f59, 0f3E4CED0B;
	fma.rn.f32 	%f65, %f64, %f59, 0fBE7FFF22;
	fma.rn.f32 	%f66, %f65, %f59, 0f3EAAAA78;
	fma.rn.f32 	%f67, %f66, %f59, 0fBF000000;
	mul.f32 	%f68, %f59, %f67;
	fma.rn.f32 	%f69, %f68, %f59, %f59;
	fma.rn.f32 	%f70, %f58, 0f3F317218, %f69;
	setp.gt.u32 	%p3, %r68, 2139095039;
	fma.rn.f32 	%f71, %f54, 0f7F800000, 0f7F800000;
	selp.f32 	%f72, %f71, %f70, %p3;
	setp.eq.f32 	%p4, %f54, 0f00000000;
	mul.f32 	%f73, %f72, 0fC0000000;
	selp.f32 	%f74, 0f7F800000, %f73, %p4;
	sqrt.rn.f32 	%f75, %f74;
	sin.approx.f32 	%f76, %f52;
	cos.approx.f32 	%f77, %f52;
	mul.f32 	%f288, %f75, %f76;
	mul.f32 	%f78, %f75, %f77;
	st.global.f32 	[%rd6+32], %f78;
	mov.b32 	%r72, 1;
	st.global.u32 	[%rd6+24], %r72;
	bra.uni 	$L__BB2_3;
$L__BB2_2:
	mov.b32 	%r73, 0;
	st.global.u32 	[%rd6+24], %r73;
	ld.global.f32 	%f288, [%rd6+32];
$L__BB2_3:
	mul.f32 	%f79, %f288, 0f3EA1E89B;
	cvt.f64.f32 	%fd1, %f79;
	mul.f64 	%fd2, %fd1, 0d3FF6A09E667F3BCD;
	mul.f64 	%fd3, %fd2, 0d3FB99999A0000000;
	div.rn.f64 	%fd4, %fd3, 0d3FAEB851E0000000;
	cvt.f64.f32 	%fd5, %f1;
	add.f64 	%fd6, %fd4, %fd5;
	cvt.rn.f32.f64 	%f80, %fd6;
	st.global.f32 	[%rd5], %f80;
	ld.global.f32 	%f81, [%rd5+4];
	mul.f32 	%f82, %f81, 0fC1855556;
	fma.rn.f32 	%f5, %f82, 0f3C23D70A, %f81;
	ld.global.u32 	%r74, [%rd6+24];
	setp.eq.s32 	%p5, %r74, 1;
	@%p5 bra 	$L__BB2_5;
	ld.global.v2.u32 	{%r75, %r76}, [%rd6];
	shr.u32 	%r77, %r76, 2;
	xor.b32  	%r78, %r77, %r76;
	ld.global.v2.u32 	{%r79, %r80}, [%rd6+8];
	ld.global.v2.u32 	{%r81, %r82}, [%rd6+16];
	shl.b32 	%r83, %r82, 4;
	shl.b32 	%r84, %r78, 1;
	xor.b32  	%r85, %r84, %r83;
	xor.b32  	%r86, %r85, %r78;
	xor.b32  	%r87, %r86, %r82;
	add.s32 	%r88, %r75, %r87;
	add.s32 	%r89, %r88, 362437;
	shr.u32 	%r90, %r79, 2;
	xor.b32  	%r91, %r90, %r79;
	st.global.v2.u32 	[%rd6+8], {%r81, %r82};
	shl.b32 	%r92, %r87, 4;
	shl.b32 	%r93, %r91, 1;
	xor.b32  	%r94, %r93, %r92;
	xor.b32  	%r95, %r94, %r91;
	xor.b32  	%r96, %r95, %r87;
	st.global.v2.u32 	[%rd6+16], {%r87, %r96};
	add.s32 	%r97, %r75, 724874;
	st.global.v2.u32 	[%rd6], {%r97, %r80};
	add.s32 	%r98, %r96, %r97;
	cvt.rn.f32.u32 	%f83, %r89;
	fma.rn.f32 	%f84, %f83, 0f2F800000, 0f2F000000;
	cvt.rn.f32.u32 	%f85, %r98;
	fma.rn.f32 	%f86, %f85, 0f30C90FDB, 0f30490FDB;
	setp.lt.f32 	%p6, %f84, 0f00800000;
	mul.f32 	%f87, %f84, 0f4B000000;
	selp.f32 	%f88, %f87, %f84, %p6;
	selp.f32 	%f89, 0fC1B80000, 0f00000000, %p6;
	mov.b32 	%r99, %f88;
	add.s32 	%r100, %r99, -1059760811;
	and.b32  	%r101, %r100, -8388608;
	sub.s32 	%r102, %r99, %r101;
	mov.b32 	%f90, %r102;
	cvt.rn.f32.s32 	%f91, %r101;
	fma.rn.f32 	%f92, %f91, 0f34000000, %f89;
	add.f32 	%f93, %f90, 0fBF800000;
	fma.rn.f32 	%f94, %f93, 0fBE055027, 0f3E1039F6;
	fma.rn.f32 	%f95, %f94, %f93, 0fBDF8CDCC;
	fma.rn.f32 	%f96, %f95, %f93, 0f3E0F2955;
	fma.rn.f32 	%f97, %f96, %f93, 0fBE2AD8B9;
	fma.rn.f32 	%f98, %f97, %f93, 0f3E4CED0B;
	fma.rn.f32 	%f99, %f98, %f93, 0fBE7FFF22;
	fma.rn.f32 	%f100, %f99, %f93, 0f3EAAAA78;
	fma.rn.f32 	%f101, %f100, %f93, 0fBF000000;
	mul.f32 	%f102, %f93, %f101;
	fma.rn.f32 	%f103, %f102, %f93, %f93;
	fma.rn.f32 	%f104, %f92, 0f3F317218, %f103;
	setp.gt.u32 	%p7, %r99, 2139095039;
	fma.rn.f32 	%f105, %f88, 0f7F800000, 0f7F800000;
	selp.f32 	%f106, %f105, %f104, %p7;
	setp.eq.f32 	%p8, %f88, 0f00000000;
	mul.f32 	%f107, %f106, 0fC0000000;
	selp.f32 	%f108, 0f7F800000, %f107, %p8;
	sqrt.rn.f32 	%f109, %f108;
	sin.approx.f32 	%f110, %f86;
	cos.approx.f32 	%f111, %f86;
	mul.f32 	%f289, %f109, %f110;
	mul.f32 	%f112, %f109, %f111;
	st.global.f32 	[%rd6+32], %f112;
	mov.b32 	%r103, 1;
	st.global.u32 	[%rd6+24], %r103;
	bra.uni 	$L__BB2_6;
$L__BB2_5:
	mov.b32 	%r104, 0;
	st.global.u32 	[%rd6+24], %r104;
	ld.global.f32 	%f289, [%rd6+32];
$L__BB2_6:
	mul.f32 	%f113, %f289, 0f3EA1E89B;
	cvt.f64.f32 	%fd7, %f113;
	mul.f64 	%fd8, %fd7, 0d3FF6A09E667F3BCD;
	mul.f64 	%fd9, %fd8, 0d3FB99999A0000000;
	div.rn.f64 	%fd10, %fd9, 0d3FAEB851E0000000;
	cvt.f64.f32 	%fd11, %f5;
	add.f64 	%fd12, %fd10, %fd11;
	cvt.rn.f32.f64 	%f114, %fd12;
	st.global.f32 	[%rd5+4], %f114;
	cvta.to.global.u64 	%rd27, %rd1;
	add.s64 	%rd7, %rd27, %rd25;
	ld.global.f32 	%f115, [%rd7];
	ld.global.f32 	%f116, [%rd5];
	fma.rn.f32 	%f9, %f116, 0f3C23D70A, %f115;
	st.global.f32 	[%rd7], %f9;
	ld.global.f32 	%f117, [%rd7+4];
	fma.rn.f32 	%f10, %f114, 0f3C23D70A, %f117;
	st.global.f32 	[%rd7+4], %f10;
	ld.global.f32 	%f118, [%rd4];
	setp.leu.f32 	%p9, %f9, %f118;
	@%p9 bra 	$L__BB2_57;
	ld.global.f32 	%f119, [%rd4+8];
	setp.geu.f32 	%p10, %f9, %f119;
	@%p10 bra 	$L__BB2_57;
	ld.global.f32 	%f120, [%rd4+16];
	setp.geu.f32 	%p11, %f10, %f120;
	@%p11 bra 	$L__BB2_57;
	ld.global.f32 	%f121, [%rd4+4];
	setp.leu.f32 	%p12, %f10, %f121;
	@%p12 bra 	$L__BB2_57;
	setp.lt.s32 	%p17, %r39, 1;
	@%p17 bra 	$L__BB2_56;
	add.s32 	%r2, %r39, -1;
	and.b32  	%r3, %r39, 3;
	setp.lt.u32 	%p18, %r39, 4;
	mov.b32 	%r131, 0;
	mov.u32 	%r129, %r131;
	@%p18 bra 	$L__BB2_34;
	and.b32  	%r131, %r39, 2147483644;
	neg.s32 	%r124, %r131;
	add.s64 	%rd38, %rd3, 20;
	mov.b32 	%r129, 0;
$L__BB2_13:
	ld.global.f32 	%f11, [%rd38+-16];
	setp.gtu.f32 	%p19, %f11, %f10;
	@%p19 bra 	$L__BB2_16;
	ld.global.f32 	%f290, [%rd38+-8];
	setp.leu.f32 	%p20, %f290, %f10;
	@%p20 bra 	$L__BB2_18;
	ld.global.f32 	%f126, [%rd38+-20];
	ld.global.f32 	%f127, [%rd38+-12];
	sub.f32 	%f128, %f127, %f126;
	sub.f32 	%f129, %f10, %f11;
	mul.f32 	%f130, %f129, %f128;
	sub.f32 	%f131, %f9, %f126;
	sub.f32 	%f132, %f290, %f11;
	mul.f32 	%f133, %f131, %f132;
	setp.gt.f32 	%p21, %f130, %f133;
	selp.u32 	%r109, 1, 0, %p21;
	add.s32 	%r129, %r129, %r109;
	bra.uni 	$L__BB2_18;
$L__BB2_16:
	ld.global.f32 	%f290, [%rd38+-8];
	setp.gtu.f32 	%p22, %f290, %f10;
	@%p22 bra 	$L__BB2_18;
	ld.global.f32 	%f134, [%rd38+-20];
	ld.global.f32 	%f135, [%rd38+-12];
	sub.f32 	%f136, %f135, %f134;
	sub.f32 	%f137, %f10, %f11;
	mul.f32 	%f138, %f137, %f136;
	sub.f32 	%f139, %f9, %f134;
	sub.f32 	%f140, %f290, %f11;
	mul.f32 	%f141, %f139, %f140;
	setp.lt.f32 	%p23, %f138, %f141;
	selp.s32 	%r110, -1, 0, %p23;
	add.s32 	%r129, %r129, %r110;
$L__BB2_18:
	setp.gtu.f32 	%p24, %f290, %f10;
	@%p24 bra 	$L__BB2_21;
	ld.global.f32 	%f291, [%rd38];
	setp.leu.f32 	%p25, %f291, %f10;
	@%p25 bra 	$L__BB2_23;
	ld.global.f32 	%f142, [%rd38+-12];
	ld.global.f32 	%f143, [%rd38+-4];
	sub.f32 	%f144, %f143, %f142;
	sub.f32 	%f145, %f10, %f290;
	mul.f32 	%f146, %f145, %f144;
	sub.f32 	%f147, %f9, %f142;
	sub.f32 	%f148, %f291, %f290;
	mul.f32 	%f149, %f147, %f148;
	setp.gt.f32 	%p26, %f146, %f149;
	selp.u32 	%r111, 1, 0, %p26;
	add.s32 	%r129, %r129, %r111;
	bra.uni 	$L__BB2_23;
$L__BB2_21:
	ld.global.f32 	%f291, [%rd38];
	setp.gtu.f32 	%p27, %f291, %f10;
	@%p27 bra 	$L__BB2_23;
	ld.global.f32 	%f150, [%rd38+-12];
	ld.global.f32 	%f151, [%rd38+-4];
	sub.f32 	%f152, %f151, %f150;
	sub.f32 	%f153, %f10, %f290;
	mul.f32 	%f154, %f153, %f152;
	sub.f32 	%f155, %f9, %f150;
	sub.f32 	%f156, %f291, %f290;
	mul.f32 	%f157, %f155, %f156;
	setp.lt.f32 	%p28, %f154, %f157;
	selp.s32 	%r112, -1, 0, %p28;
	add.s32 	%r129, %r129, %r112;
$L__BB2_23:
	setp.gtu.f32 	%p29, %f291, %f10;
	@%p29 bra 	$L__BB2_26;
	ld.global.f32 	%f292, [%rd38+8];
	setp.leu.f32 	%p30, %f292, %f10;
	@%p30 bra 	$L__BB2_28;
	ld.global.f32 	%f158, [%rd38+-4];
	ld.global.f32 	%f159, [%rd38+4];
	sub.f32 	%f160, %f159, %f158;
	sub.f32 	%f161, %f10, %f291;
	mul.f32 	%f162, %f161, %f160;
	sub.f32 	%f163, %f9, %f158;
	sub.f32 	%f164, %f292, %f291;
	mul.f32 	%f165, %f163, %f164;
	setp.gt.f32 	%p31, %f162, %f165;
	selp.u32 	%r113, 1, 0, %p31;
	add.s32 	%r129, %r129, %r113;
	bra.uni 	$L__BB2_28;
$L__BB2_26:
	ld.global.f32 	%f292, [%rd38+8];
	setp.gtu.f32 	%p32, %f292, %f10;
	@%p32 bra 	$L__BB2_28;
	ld.global.f32 	%f166, [%rd38+-4];
	ld.global.f32 	%f167, [%rd38+4];
	sub.f32 	%f168, %f167, %f166;
	sub.f32 	%f169, %f10, %f291;
	mul.f32 	%f170, %f169, %f168;
	sub.f32 	%f171, %f9, %f166;
	sub.f32 	%f172, %f292, %f291;
	mul.f32 	%f173, %f171, %f172;
	setp.lt.f32 	%p33, %f170, %f173;
	selp.s32 	%r114, -1, 0, %p33;
	add.s32 	%r129, %r129, %r114;
$L__BB2_28:
	setp.gtu.f32 	%p34, %f292, %f10;
	@%p34 bra 	$L__BB2_31;
	ld.global.f32 	%f21, [%rd38+16];
	setp.leu.f32 	%p35, %f21, %f10;
	@%p35 bra 	$L__BB2_33;
	ld.global.f32 	%f174, [%rd38+4];
	ld.global.f32 	%f175, [%rd38+12];
	sub.f32 	%f176, %f175, %f174;
	sub.f32 	%f177, %f10, %f292;
	mul.f32 	%f178, %f177, %f176;
	sub.f32 	%f179, %f9, %f174;
	sub.f32 	%f180, %f21, %f292;
	mul.f32 	%f181, %f179, %f180;
	setp.gt.f32 	%p36, %f178, %f181;
	selp.u32 	%r115, 1, 0, %p36;
	add.s32 	%r129, %r129, %r115;
	bra.uni 	$L__BB2_33;
$L__BB2_31:
	ld.global.f32 	%f22, [%rd38+16];
	setp.gtu.f32 	%p37, %f22, %f10;
	@%p37 bra 	$L__BB2_33;
	ld.global.f32 	%f182, [%rd38+4];
	ld.global.f32 	%f183, [%rd38+12];
	sub.f32 	%f184, %f183, %f182;
	sub.f32 	%f185, %f10, %f292;
	mul.f32 	%f186, %f185, %f184;
	sub.f32 	%f187, %f9, %f182;
	sub.f32 	%f188, %f22, %f292;
	mul.f32 	%f189, %f187, %f188;
	setp.lt.f32 	%p38, %f186, %f189;
	selp.s32 	%r116, -1, 0, %p38;
	add.s32 	%r129, %r129, %r116;
$L__BB2_33:
	add.s32 	%r124, %r124, 4;
	add.s64 	%rd38, %rd38, 32;
	setp.ne.s32 	%p39, %r124, 0;
	@%p39 bra 	$L__BB2_13;
$L__BB2_34:
	setp.eq.s32 	%p40, %r3, 0;
	@%p40 bra 	$L__BB2_42;
	mul.wide.u32 	%rd31, %r131, 8;
	add.s64 	%rd32, %rd31, %rd3;
	add.s64 	%rd39, %rd32, 8;
	neg.s32 	%r133, %r3;
$L__BB2_36:
	.pragma "nounroll";
	ld.global.f32 	%f23, [%rd39+-4];
	setp.gtu.f32 	%p41, %f23, %f10;
	@%p41 bra 	$L__BB2_39;
	ld.global.f32 	%f24, [%rd39+4];
	setp.leu.f32 	%p42, %f24, %f10;
	@%p42 bra 	$L__BB2_41;
	ld.global.f32 	%f190, [%rd39+-8];
	ld.global.f32 	%f191, [%rd39];
	sub.f32 	%f192, %f191, %f190;
	sub.f32 	%f193, %f10, %f23;
	mul.f32 	%f194, %f193, %f192;
	sub.f32 	%f195, %f9, %f190;
	sub.f32 	%f196, %f24, %f23;
	mul.f32 	%f197, %f195, %f196;
	setp.gt.f32 	%p43, %f194, %f197;
	selp.u32 	%r117, 1, 0, %p43;
	add.s32 	%r129, %r129, %r117;
	bra.uni 	$L__BB2_41;
$L__BB2_39:
	ld.global.f32 	%f25, [%rd39+4];
	setp.gtu.f32 	%p44, %f25, %f10;
	@%p44 bra 	$L__BB2_41;
	ld.global.f32 	%f198, [%rd39+-8];
	ld.global.f32 	%f199, [%rd39];
	sub.f32 	%f200, %f199, %f198;
	sub.f32 	%f201, %f10, %f23;
	mul.f32 	%f202, %f201, %f200;
	sub.f32 	%f203, %f9, %f198;
	sub.f32 	%f204, %f25, %f23;
	mul.f32 	%f205, %f203, %f204;
	setp.lt.f32 	%p45, %f202, %f205;
	selp.s32 	%r118, -1, 0, %p45;
	add.s32 	%r129, %r129, %r118;
$L__BB2_41:
	add.s64 	%rd39, %rd39, 8;
	add.s32 	%r133, %r133, 1;
	setp.ne.s32 	%p46, %r133, 0;
	@%p46 bra 	$L__BB2_36;
$L__BB2_42:
	setp.lt.s32 	%p47, %r129, 1;
	@%p47 bra 	$L__BB2_56;
	add.s64 	%rd14, %rd2, %rd25;
	st.global.f32 	[%rd14], %f9;
	st.global.f32 	[%rd14+4], %f10;
	ld.global.f32 	%f26, [%rd7];
	ld.global.f32 	%f27, [%rd7+4];
	ld.global.f32 	%f206, [%rd3];
	sub.f32 	%f207, %f26, %f206;
	ld.global.f32 	%f208, [%rd3+8];
	sub.f32 	%f209, %f208, %f206;
	ld.global.f32 	%f210, [%rd3+4];
	sub.f32 	%f211, %f27, %f210;
	ld.global.f32 	%f212, [%rd3+12];
	sub.f32 	%f213, %f212, %f210;
	mul.f32 	%f214, %f211, %f213;
	fma.rn.f32 	%f215, %f207, %f209, %f214;
	mul.f32 	%f216, %f213, %f213;
	fma.rn.f32 	%f217, %f209, %f209, %f216;
	div.rn.f32 	%f218, %f215, %f217;
	setp.lt.f32 	%p48, %f218, 0f00000000;
	selp.f32 	%f219, 0f00000000, %f218, %p48;
	setp.gt.f32 	%p49, %f219, 0f3F800000;
	selp.f32 	%f220, 0f3F800000, %f219, %p49;
	fma.rn.f32 	%f221, %f209, %f220, %f206;
	st.global.f32 	[%rd7], %f221;
	ld.global.f32 	%f222, [%rd3+4];
	ld.global.f32 	%f223, [%rd3+12];
	sub.f32 	%f224, %f223, %f222;
	fma.rn.f32 	%f225, %f224, %f220, %f222;
	st.global.f32 	[%rd7+4], %f225;
	sub.f32 	%f226, %f26, %f221;
	sub.f32 	%f227, %f27, %f225;
	mul.f32 	%f228, %f227, %f227;
	fma.rn.f32 	%f296, %f226, %f226, %f228;
	setp.eq.s32 	%p50, %r39, 1;
	@%p50 bra 	$L__BB2_55;
	setp.eq.s32 	%p51, %r39, 2;
	mov.b32 	%r139, 1;
	@%p51 bra 	$L__BB2_52;
	and.b32  	%r121, %r2, -2;
	neg.s32 	%r138, %r121;
	add.s64 	%rd40, %rd3, 16;
	mov.b32 	%r137, 0;
$L__BB2_46:
	ld.global.f32 	%f229, [%rd40+-8];
	sub.f32 	%f230, %f26, %f229;
	ld.global.f32 	%f295, [%rd40];
	sub.f32 	%f231, %f295, %f229;
	ld.global.f32 	%f232, [%rd40+-4];
	sub.f32 	%f233, %f27, %f232;
	ld.global.f32 	%f294, [%rd40+4];
	sub.f32 	%f234, %f294, %f232;
	mul.f32 	%f235, %f233, %f234;
	fma.rn.f32 	%f236, %f230, %f231, %f235;
	mul.f32 	%f237, %f234, %f234;
	fma.rn.f32 	%f238, %f231, %f231, %f237;
	div.rn.f32 	%f239, %f236, %f238;
	setp.lt.f32 	%p52, %f239, 0f00000000;
	selp.f32 	%f240, 0f00000000, %f239, %p52;
	setp.gt.f32 	%p53, %f240, 0f3F800000;
	selp.f32 	%f241, 0f3F800000, %f240, %p53;
	fma.rn.f32 	%f32, %f231, %f241, %f229;
	fma.rn.f32 	%f33, %f234, %f241, %f232;
	sub.f32 	%f242, %f26, %f32;
	sub.f32 	%f243, %f27, %f33;
	mul.f32 	%f244, %f243, %f243;
	fma.rn.f32 	%f34, %f242, %f242, %f244;
	setp.geu.f32 	%p54, %f34, %f296;
	@%p54 bra 	$L__BB2_48;
	st.global.f32 	[%rd7], %f32;
	st.global.f32 	[%rd7+4], %f33;
	ld.global.f32 	%f295, [%rd40];
	ld.global.f32 	%f294, [%rd40+4];
	mov.f32 	%f296, %f34;
$L__BB2_48:
	sub.f32 	%f245, %f26, %f295;
	ld.global.f32 	%f246, [%rd40+8];
	sub.f32 	%f247, %f246, %f295;
	sub.f32 	%f248, %f27, %f294;
	ld.global.f32 	%f249, [%rd40+12];
	sub.f32 	%f250, %f249, %f294;
	mul.f32 	%f251, %f248, %f250;
	fma.rn.f32 	%f252, %f245, %f247, %f251;
	mul.f32 	%f253, %f250, %f250;
	fma.rn.f32 	%f254, %f247, %f247, %f253;
	div.rn.f32 	%f255, %f252, %f254;
	setp.lt.f32 	%p55, %f255, 0f00000000;
	selp.f32 	%f256, 0f00000000, %f255, %p55;
	setp.gt.f32 	%p56, %f256, 0f3F800000;
	selp.f32 	%f257, 0f3F800000, %f256, %p56;
	fma.rn.f32 	%f40, %f247, %f257, %f295;
	fma.rn.f32 	%f41, %f250, %f257, %f294;
	sub.f32 	%f258, %f26, %f40;
	sub.f32 	%f259, %f27, %f41;
	mul.f32 	%f260, %f259, %f259;
	fma.rn.f32 	%f42, %f258, %f258, %f260;
	setp.geu.f32 	%p57, %f42, %f296;
	@%p57 bra 	$L__BB2_50;
	st.global.f32 	[%rd7], %f40;
	st.global.f32 	[%rd7+4], %f41;
	mov.f32 	%f296, %f42;
$L__BB2_50:
	add.s32 	%r138, %r138, 2;
	add.s32 	%r137, %r137, 2;
	add.s64 	%rd40, %rd40, 16;
	setp.ne.s32 	%p58, %r138, 0;
	@%p58 bra 	$L__BB2_46;
	add.s32 	%r139, %r137, 1;
$L__BB2_52:
	and.b32  	%r122, %r2, 1;
	setp.eq.b32 	%p59, %r122, 1;
	not.pred 	%p60, %p59;
	@%p60 bra 	$L__BB2_55;
	mul.wide.u32 	%rd34, %r139, 8;
	add.s64 	%rd35, %rd3, %rd34;
	ld.global.f32 	%f261, [%rd35];
	sub.f32 	%f262, %f26, %f261;
	ld.global.f32 	%f263, [%rd35+8];
	sub.f32 	%f264, %f263, %f261;
	ld.global.f32 	%f265, [%rd35+4];
	sub.f32 	%f266, %f27, %f265;
	ld.global.f32 	%f267, [%rd35+12];
	sub.f32 	%f268, %f267, %f265;
	mul.f32 	%f269, %f266, %f268;
	fma.rn.f32 	%f270, %f262, %f264, %f269;
	mul.f32 	%f271, %f268, %f268;
	fma.rn.f32 	%f272, %f264, %f264, %f271;
	div.rn.f32 	%f273, %f270, %f272;
	setp.lt.f32 	%p61, %f273, 0f00000000;
	selp.f32 	%f274, 0f00000000, %f273, %p61;
	setp.gt.f32 	%p62, %f274, 0f3F800000;
	selp.f32 	%f275, 0f3F800000, %f274, %p62;
	fma.rn.f32 	%f45, %f264, %f275, %f261;
	fma.rn.f32 	%f46, %f268, %f275, %f265;
	sub.f32 	%f276, %f26, %f45;
	sub.f32 	%f277, %f27, %f46;
	mul.f32 	%f278, %f277, %f277;
	fma.rn.f32 	%f279, %f276, %f276, %f278;
	setp.geu.f32 	%p63, %f279, %f296;
	@%p63 bra 	$L__BB2_55;
	st.global.f32 	[%rd7], %f45;
	st.global.f32 	[%rd7+4], %f46;
$L__BB2_55:
	bar.sync 	0;
	ld.global.f32 	%f280, [%rd14];
	ld.global.f32 	%f281, [%rd7];
	sub.f32 	%f282, %f280, %f281;
	div.rn.f32 	%f283, %f282, 0f3C23D70A;
	st.global.f32 	[%rd14], %f283;
	ld.global.f32 	%f284, [%rd14+4];
	ld.global.f32 	%f285, [%rd7+4];
	sub.f32 	%f286, %f284, %f285;
	div.rn.f32 	%f287, %f286, 0f3C23D70A;
	st.global.f32 	[%rd14+4], %f287;
	bra.uni 	$L__BB2_66;
$L__BB2_56:
	add.s64 	%rd37, %rd2, %rd25;
	mov.b32 	%r123, 0;
	st.global.u32 	[%rd37], %r123;
	st.global.u32 	[%rd37+4], %r123;
	bra.uni 	$L__BB2_66;
$L__BB2_57:
	setp.leu.f32 	%p13, %f9, 0f3FC00000;
	@%p13 bra 	$L__BB2_59;
	add.f32 	%f123, %f9, 0fC0400000;
	st.global.f32 	[%rd7], %f123;
	bra.uni 	$L__BB2_61;
$L__BB2_59:
	setp.geu.f32 	%p14, %f9, 0fBFC00000;
	@%p14 bra 	$L__BB2_61;
	add.f32 	%f122, %f9, 0f40400000;
	st.global.f32 	[%rd7], %f122;
$L__BB2_61:
	setp.leu.f32 	%p15, %f10, 0f3FC00000;
	@%p15 bra 	$L__BB2_63;
	add.f32 	%f125, %f10, 0fC0400000;
	st.global.f32 	[%rd7+4], %f125;
	bra.uni 	$L__BB2_65;
$L__BB2_63:
	setp.geu.f32 	%p16, %f10, 0fBFC00000;
	@%p16 bra 	$L__BB2_65;
	add.f32 	%f124, %f10, 0f40400000;
	st.global.f32 	[%rd7+4], %f124;
$L__BB2_65:
	add.s64 	%rd30, %rd2, %rd25;
	mov.b32 	%r105, 0;
	st.global.u32 	[%rd30], %r105;
	st.global.u32 	[%rd30+4], %r105;
$L__BB2_66:
	ret;

}


// ===== COMPILED SASS (sm_100) =====

	.target	sm_100

	.elftype	@"ET_EXEC"


//--------------------- .note.nv.tkinfo           --------------------------
	.section	.note.nv.tkinfo,"",@"SHT_NOTE"
	.sectionflags	@"SHF_NOTE_NV_TKINFO"
	.tkinfo
        /*0018*/ 	.word	0x00000002
        /*0030*/ 	.string	""
        /*0030*/ 	.string	"ptxas"
        /*0030*/ 	.string	"Cuda compilation tools, release 13.0, V13.0.88"
        /*0030*/ 	.string	"Build cuda_13.0.r13.0/compiler.36424714_0"
        /*0030*/ 	.string	"-arch sm_100 -m 64 "



//--------------------- .note.nv.cuinfo           --------------------------
	.section	.note.nv.cuinfo,"",@"SHT_NOTE"
	.sectionflags	@"SHF_NOTE_NV_CUINFO"
        /*0018*/ 	.short	0x0002
        /*001a*/ 	.short	0x0064
        /*001c*/ 	.short	0x0082
	.zero		2


//--------------------- .nv.info                  --------------------------
	.section	.nv.info,"",@"SHT_CUDA_INFO"
	.align	4


	//----- nvinfo : EIATTR_REGCOUNT
	.align		4
        /*0000*/ 	.byte	0x04, 0x2f
        /*0002*/ 	.short	(.L_10 - .L_9)
	.align		4
.L_9:
        /*0004*/ 	.word	index@(_Z19setup_random_kernelP17curandStateXORWOW)
        /*0008*/ 	.word	0x0000001f


	//----- nvinfo : EIATTR_FRAME_SIZE
	.align		4
.L_10:
        /*000c*/ 	.byte	0x04, 0x11
        /*000e*/ 	.short	(.L_12 - .L_11)
	.align		4
.L_11:
        /*0010*/ 	.word	index@(_Z19setup_random_kernelP17curandStateXORWOW)
        /*0014*/ 	.word	0x00000000


	//----- nvinfo : EIATTR_REGCOUNT
	.align		4
.L_12:
        /*0018*/ 	.byte	0x04, 0x2f
        /*001a*/ 	.short	(.L_14 - .L_13)
	.align		4
.L_13:
        /*001c*/ 	.word	index@(_Z11inizializza14configurazione9geometriaiP17curandStateXORWOW)
        /*0020*/ 	.word	0x0000001a


	//----- nvinfo : EIATTR_FRAME_SIZE
	.align		4
.L_14:
        /*0024*/ 	.byte	0x04, 0x11
        /*0026*/ 	.short	(.L_16 - .L_15)
	.align		4
.L_15:
        /*0028*/ 	.word	index@(_Z11inizializza14configurazione9geometriaiP17curandStateXORWOW)
        /*002c*/ 	.word	0x00000000


	//----- nvinfo : EIATTR_REGCOUNT
	.align		4
.L_16:
        /*0030*/ 	.byte	0x04, 0x2f
        /*0032*/ 	.short	(.L_18 - .L_17)
	.align		4
.L_17:
        /*0034*/ 	.word	index@(_Z6evolvi14configurazione9geometriaiS0_P17curandStateXORWOW)
        /*0038*/ 	.word	0x0000001f


	//----- nvinfo : EIATTR_FRAME_SIZE
	.align		4
.L_18:
        /*003c*/ 	.byte	0x04, 0x11
        /*003e*/ 	.short	(.L_20 - .L_19)
	.align		4
.L_19:
        /*0040*/ 	.word	index@($__internal_2_$__cuda_sm3x_div_rn_noftz_f32_slowpath)
        /*0044*/ 	.word	0x00000000


	//----- nvinfo : EIATTR_FRAME_SIZE
	.align		4
.L_20:
        /*0048*/ 	.byte	0x04, 0x11
        /*004a*/ 	.short	(.L_22 - .L_21)
	.align		4
.L_21:
        /*004c*/ 	.word	index@($__internal_1_$__cuda_sm20_sqrt_rn_f32_slowpath)
        /*0050*/ 	.word	0x00000000


	//----- nvinfo : EIATTR_FRAME_SIZE
	.align		4
.L_22:
        /*0054*/ 	.byte	0x04, 0x11
        /*0056*/ 	.short	(.L_24 - .L_23)
	.align		4
.L_23:
        /*0058*/ 	.word	index@($__internal_0_$__cuda_sm20_div_rn_f64_full)
        /*005c*/ 	.word	0x00000000


	//----- nvinfo : EIATTR_FRAME_SIZE
	.align		4
.L_24:
        /*0060*/ 	.byte	0x04, 0x11
        /*0062*/ 	.short	(.L_26 - .L_25)
	.align		4
.L_25:
        /*0064*/ 	.word	index@(_Z6evolvi14configurazione9geometriaiS0_P17curandStateXORWOW)
        /*0068*/ 	.word	0x00000000


	//----- nvinfo : EIATTR_MIN_STACK_SIZE
	.align		4
.L_26:
        /*006c*/ 	.byte	0x04, 0x12
        /*006e*/ 	.short	(.L_28 - .L_27)
	.align		4
.L_27:
        /*0070*/ 	.word	index@(_Z6evolvi14configurazione9geometriaiS0_P17curandStateXORWOW)
        /*0074*/ 	.word	0x00000000


	//----- nvinfo : EIATTR_MIN_STACK_SIZE
	.align		4
.L_28:
        /*0078*/ 	.byte	0x04, 0x12
        /*007a*/ 	.short	(.L_30 - .L_29)
	.align		4
.L_29:
        /*007c*/ 	.word	index@(_Z11inizializza14configurazione9geometriaiP17curandStateXORWOW)
        /*0080*/ 	.word	0x00000000


	//----- nvinfo : EIATTR_MIN_STACK_SIZE
	.align		4
.L_30:
        /*0084*/ 	.byte	0x04, 0x12
        /*0086*/ 	.short	(.L_32 - .L_31)
	.align		4
.L_31:
        /*0088*/ 	.word	index@(_Z19setup_random_kernelP17curandStateXORWOW)
        /*008c*/ 	.word	0x00000000
.L_32:


//--------------------- .nv.compat                --------------------------
	.section	.nv.compat,"",@"SHT_CUDA_COMPAT_INFO"
	.align	4
        /*0000*/ 	.byte	0x02, 0x09, 0x00, 0x00, 0x02, 0x02, 0x01, 0x00, 0x02, 0x05, 0x05, 0x00, 0x03, 0x07, 0x01, 0x01
        /*0010*/ 	.byte	0x02, 0x03, 0x00, 0x00, 0x02, 0x06, 0x01, 0x00, 0x04, 0x0b, 0x08, 0x00, 0x01, 0x00, 0x00, 0x00
        /*0020*/ 	.byte	0x00, 0x00, 0x00, 0x00


//--------------------- .nv.info._Z6evolvi14configurazione9geometriaiS0_P17curandStateXORWOW --------------------------
	.section	.nv.info._Z6evolvi14configurazione9geometriaiS0_P17curandStateXORWOW,"",@"SHT_CUDA_INFO"
	.sectionflags	@""
	.align	4


	//----- nvinfo : EIATTR_CUDA_API_VERSION
	.align		4
        /*0000*/ 	.byte	0x04, 0x37
        /*0002*/ 	.short	(.L_34 - .L_33)
.L_33:
        /*0004*/ 	.word	0x00000082


	//----- nvinfo : EIATTR_KPARAM_INFO
	.align		4
.L_34:
        /*0008*/ 	.byte	0x04, 0x17
        /*000a*/ 	.short	(.L_36 - .L_35)
.L_35:
        /*000c*/ 	.word	0x00000000
        /*0010*/ 	.short	0x0004
        /*0012*/ 	.short	0x0030
        /*0014*/ 	.byte	0x00, 0xf5, 0x21, 0x00


	//----- nvinfo : EIATTR_KPARAM_INFO
	.align		4
.L_36:
        /*0018*/ 	.byte	0x04, 0x17
        /*001a*/ 	.short	(.L_38 - .L_37)
.L_37:
        /*001c*/ 	.word	0x00000000
        /*0020*/ 	.short	0x0003
        /*0022*/ 	.short	0x0028
        /*0024*/ 	.byte	0x00, 0xf0, 0x21, 0x00


	//----- nvinfo : EIATTR_KPARAM_INFO
	.align		4
.L_38:
        /*0028*/ 	.byte	0x04, 0x17
        /*002a*/ 	.short	(.L_40 - .L_39)
.L_39:
        /*002c*/ 	.word	0x00000000
        /*0030*/ 	.short	0x0002
        /*0032*/ 	.short	0x0020
        /*0034*/ 	.byte	0x00, 0xf0, 0x11, 0x00


	//----- nvinfo : EIATTR_KPARAM_INFO
	.align		4
.L_40:
        /*0038*/ 	.byte	0x04, 0x17
        /*003a*/ 	.short	(.L_42 - .L_41)
.L_41:
        /*003c*/ 	.word	0x00000000
        /*0040*/ 	.short	0x0001
        /*0042*/ 	.short	0x0018
        /*0044*/ 	.byte	0x00, 0xf0, 0x21, 0x00


	//----- nvinfo : EIATTR_KPARAM_INFO
	.align		4
.L_42:
        /*0048*/ 	.byte	0x04, 0x17
        /*004a*/ 	.short	(.L_44 - .L_43)
.L_43:
        /*004c*/ 	.word	0x00000000
        /*0050*/ 	.short	0x0000
        /*0052*/ 	.short	0x0000
        /*0054*/ 	.byte	0x00, 0xf0, 0x61, 0x00


	//----- nvinfo : EIATTR_SPARSE_MMA_MASK
	.align		4
.L_44:
        /*0058*/ 	.byte	0x03, 0x50
        /*005a*/ 	.short	0x0000


	//----- nvinfo : EIATTR_MAXREG_COUNT
	.align		4
        /*005c*/ 	.byte	0x03, 0x1b
        /*005e*/ 	.short	0x00ff


	//----- nvinfo : EIATTR_NUM_BARRIERS
	.align		4
        /*0060*/ 	.byte	0x02, 0x4c
        /*0062*/ 	.byte	0x01
	.zero		1


	//----- nvinfo : EIATTR_MERCURY_ISA_VERSION
	.align		4
        /*0064*/ 	.byte	0x03, 0x5f
        /*0066*/ 	.short	0x0101


	//----- nvinfo : EIATTR_VRC_CTA_INIT_COUNT
	.align		4
        /*0068*/ 	.byte	0x02, 0x4a
	.zero		1
	.zero		1


	//----- nvinfo : EIATTR_EXIT_INSTR_OFFSETS
	.align		4
        /*006c*/ 	.byte	0x04, 0x1c
        /*006e*/ 	.short	(.L_46 - .L_45)


	//   ....[0]....
.L_45:
        /*0070*/ 	.word	0x00002d20


	//   ....[1]....
        /*0074*/ 	.word	0x00002d70


	//   ....[2]....
        /*0078*/ 	.word	0x00002ef0


	//----- nvinfo : EIATTR_CRS_STACK_SIZE
	.align		4
.L_46:
        /*007c*/ 	.byte	0x04, 0x1e
        /*007e*/ 	.short	(.L_48 - .L_47)
.L_47:
        /*0080*/ 	.word	0x00000000


	//----- nvinfo : EIATTR_CBANK_PARAM_SIZE
	.align		4
.L_48:
        /*0084*/ 	.byte	0x03, 0x19
        /*0086*/ 	.short	0x0038


	//----- nvinfo : EIATTR_PARAM_CBANK
	.align		4
        /*0088*/ 	.byte	0x04, 0x0a
        /*008a*/ 	.short	(.L_50 - .L_49)
	.align		4
.L_49:
        /*008c*/ 	.word	index@(.nv.constant0._Z6evolvi14configurazione9geometriaiS0_P17curandStateXORWOW)
        /*0090*/ 	.short	0x0380
        /*0092*/ 	.short	0x0038


	//----- nvinfo : EIATTR_SW_WAR
	.align		4
.L_50:
        /*0094*/ 	.byte	0x04, 0x36
        /*0096*/ 	.short	(.L_52 - .L_51)
.L_51:
        /*0098*/ 	.word	0x00000008
.L_52:


//--------------------- .nv.info._Z11inizializza14configurazione9geometriaiP17curandStateXORWOW --------------------------
	.section	.nv.info._Z11inizializza14configurazione9geometriaiP17curandStateXORWOW,"",@"SHT_CUDA_INFO"
	.sectionflags	@""
	.align	4


	//----- nvinfo : EIATTR_CUDA_API_VERSION
	.align		4
        /*0000*/ 	.byte	0x04, 0x37
        /*0002*/ 	.short	(.L_54 - .L_53)
.L_53:
        /*0004*/ 	.word	0x00000082


	//----- nvinfo : EIATTR_KPARAM_INFO
	.align		4
.L_54:
        /*0008*/ 	.byte	0x04, 0x17
        /*000a*/ 	.short	(.L_56 - .L_55)
.L_55:
        /*000c*/ 	.word	0x00000000
        /*0010*/ 	.short	0x0003
        /*0012*/ 	.short	0x0028
        /*0014*/ 	.byte	0x00, 0xf5, 0x21, 0x00


	//----- nvinfo : EIATTR_KPARAM_INFO
	.align		4
.L_56:
        /*0018*/ 	.byte	0x04, 0x17
        /*001a*/ 	.short	(.L_58 - .L_57)
.L_57:
        /*001c*/ 	.word	0x00000000
        /*0020*/ 	.short	0x0002
        /*0022*/ 	.short	0x0020
        /*0024*/ 	.byte	0x00, 0xf0, 0x11, 0x00


	//----- nvinfo : EIATTR_KPARAM_INFO
	.align		4
.L_58:
        /*0028*/ 	.byte	0x04, 0x17
        /*002a*/ 	.short	(.L_60 - .L_59)
.L_59:
        /*002c*/ 	.word	0x00000000
        /*0030*/ 	.short	0x0001
        /*0032*/ 	.short	0x0018
        /*0034*/ 	.byte	0x00, 0xf0, 0x21, 0x00


	//----- nvinfo : EIATTR_KPARAM_INFO
	.align		4
.L_60:
        /*0038*/ 	.byte	0x04, 0x17
        /*003a*/ 	.short	(.L_62 - .L_61)
.L_61:
        /*003c*/ 	.word	0x00000000
        /*0040*/ 	.short	0x0000
        /*0042*/ 	.short	0x0000
        /*0044*/ 	.byte	0x00, 0xf0, 0x61, 0x00


	//----- nvinfo : EIATTR_SPARSE_MMA_MASK
	.align		4
.L_62:
        /*0048*/ 	.byte	0x03, 0x50
        /*004a*/ 	.short	0x0000


	//----- nvinfo : EIATTR_MAXREG_COUNT
	.align		4
        /*004c*/ 	.byte	0x03, 0x1b
        /*004e*/ 	.short	0x00ff


	//----- nvinfo : EIATTR_MERCURY_ISA_VERSION
	.align		4
        /*0050*/ 	.byte	0x03, 0x5f
        /*0052*/ 	.short	0x0101


	//----- nvinfo : EIATTR_VRC_CTA_INIT_COUNT
	.align		4
        /*0054*/ 	.byte	0x02, 0x4a
	.zero		1
	.zero		1


	//----- nvinfo : EIATTR_EXIT_INSTR_OFFSETS
	.align		4
        /*0058*/ 	.byte	0x04, 0x1c
        /*005a*/ 	.short	(.L_64 - .L_63)


	//   ....[0]....
.L_63:
        /*005c*/ 	.word	0x000016a0


	//----- nvinfo : EIATTR_CRS_STACK_SIZE
	.align		4
.L_64:
        /*0060*/ 	.byte	0x04, 0x1e
        /*0062*/ 	.short	(.L_66 - .L_65)
.L_65:
        /*0064*/ 	.word	0x00000000


	//----- nvinfo : EIATTR_CBANK_PARAM_SIZE
	.align		4
.L_66:
        /*0068*/ 	.byte	0x03, 0x19
        /*006a*/ 	.short	0x0030


	//----- nvinfo : EIATTR_PARAM_CBANK
	.align		4
        /*006c*/ 	.byte	0x04, 0x0a
        /*006e*/ 	.short	(.L_68 - .L_67)
	.align		4
.L_67:
        /*0070*/ 	.word	index@(.nv.constant0._Z11inizializza14configurazione9geometriaiP17curandStateXORWOW)
        /*0074*/ 	.short	0x0380
        /*0076*/ 	.short	0x0030


	//----- nvinfo : EIATTR_SW_WAR
	.align		4
.L_68:
        /*0078*/ 	.byte	0x04, 0x36
        /*007a*/ 	.short	(.L_70 - .L_69)
.L_69:
        /*007c*/ 	.word	0x00000008
.L_70:


//--------------------- .nv.info._Z19setup_random_kernelP17curandStateXORWOW --------------------------
	.section	.nv.info._Z19setup_random_kernelP17curandStateXORWOW,"",@"SHT_CUDA_INFO"
	.sectionflags	@""
	.align	4


	//----- nvinfo : EIATTR_CUDA_API_VERSION
	.align		4
        /*0000*/ 	.byte	0x04, 0x37
        /*0002*/ 	.short	(.L_72 - .L_71)
.L_71:
        /*0004*/ 	.word	0x00000082


	//----- nvinfo : EIATTR_KPARAM_INFO
	.align		4
.L_72:
        /*0008*/ 	.byte	0x04, 0x17
        /*000a*/ 	.short	(.L_74 - .L_73)
.L_73:
        /*000c*/ 	.word	0x00000000
        /*0010*/ 	.short	0x0000
        /*0012*/ 	.short	0x0000
        /*0014*/ 	.byte	0x00, 0xf5, 0x21, 0x00


	//----- nvinfo : EIATTR_SPARSE_MMA_MASK
	.align		4
.L_74:
        /*0018*/ 	.byte	0x03, 0x50
        /*001a*/ 	.short	0x0000


	//----- nvinfo : EIATTR_MAXREG_COUNT
	.align		4
        /*001c*/ 	.byte	0x03, 0x1b
        /*001e*/ 	.short	0x00ff


	//----- nvinfo : EIATTR_MERCURY_ISA_VERSION
	.align		4
        /*0020*/ 	.byte	0x03, 0x5f
        /*0022*/ 	.short	0x0101


	//----- nvinfo : EIATTR_VRC_CTA_INIT_COUNT
	.align		4
        /*0024*/ 	.byte	0x02, 0x4a
	.zero		1
	.zero		1


	//----- nvinfo : EIATTR_EXIT_INSTR_OFFSETS
	.align		4
        /*0028*/ 	.byte	0x04, 0x1c
        /*002a*/ 	.short	(.L_76 - .L_75)


	//   ....[0]....
.L_75:
        /*002c*/ 	.word	0x00000e80


	//----- nvinfo : EIATTR_CRS_STACK_SIZE
	.align		4
.L_76:
        /*0030*/ 	.byte	0x04, 0x1e
        /*0032*/ 	.short	(.L_78 - .L_77)
.L_77:
        /*0034*/ 	.word	0x00000000


	//----- nvinfo : EIATTR_CBANK_PARAM_SIZE
	.align		4
.L_78:
        /*0038*/ 	.byte	0x03, 0x19
        /*003a*/ 	.short	0x0008


	//----- nvinfo : EIATTR_PARAM_CBANK
	.align		4
        /*003c*/ 	.byte	0x04, 0x0a
        /*003e*/ 	.short	(.L_80 - .L_79)
	.align		4
.L_79:
        /*0040*/ 	.word	index@(.nv.constant0._Z19setup_random_kernelP17curandStateXORWOW)
        /*0044*/ 	.short	0x0380
        /*0046*/ 	.short	0x0008


	//----- nvinfo : EIATTR_SW_WAR
	.align		4
.L_80:
        /*0048*/ 	.byte	0x04, 0x36
        /*004a*/ 	.short	(.L_82 - .L_81)
.L_81:
        /*004c*/ 	.word	0x00000008
.L_82:


//--------------------- .nv.callgraph             --------------------------
	.section	.nv.callgraph,"",@"SHT_CUDA_CALLGRAPH"
	.align	4
	.sectionentsize	8
	.align		4
        /*0000*/ 	.word	0x00000000
	.align		4
        /*0004*/ 	.word	0xffffffff
	.align		4
        /*0008*/ 	.word	0x00000000
	.align		4
        /*000c*/ 	.word	0xfffffffe
	.align		4
        /*0010*/ 	.word	0x00000000
	.align		4
        /*0014*/ 	.word	0xfffffffd
	.align		4
        /*0018*/ 	.word	0x00000000
	.align		4
        /*001c*/ 	.word	0xfffffffc


//--------------------- .nv.constant4             --------------------------
	.section	.nv.constant4,"a",@progbits
	.align	8
	.align		8
.nv.constant4:
        /*0000*/ 	.dword	precalc_xorwow_matrix
	.align		8
        /*0008*/ 	.dword	precalc_xorwow_offset_matrix
	.align		8
        /*0010*/ 	.dword	mrg32k3aM1
	.align		8
        /*0018*/ 	.dword	mrg32k3aM2
	.align		8
        /*0020*/ 	.dword	mrg32k3aM1SubSeq
	.align		8
        /*0028*/ 	.dword	mrg32k3aM2SubSeq
	.align		8
        /*0030*/ 	.dword	mrg32k3aM1Seq
	.align		8
        /*0038*/ 	.dword	mrg32k3aM2Seq


//--------------------- .nv.constant3             --------------------------
	.section	.nv.constant3,"a",@progbits
	.align	8
.nv.constant3:
	.type		__cr_lgamma_table,@object
	.size		__cr_lgamma_table,(.L_8 - __cr_lgamma_table)
__cr_lgamma_table:
        /*0000*/ 	.byte	0x00, 0x00, 0x00, 0x00, 0x00, 0x00, 0x00, 0x00, 0x00, 0x00, 0x00, 0x00, 0x00, 0x00, 0x00, 0x00
        /*0010*/ 	.byte	0xef, 0x39, 0xfa, 0xfe, 0x42, 0x2e, 0xe6, 0x3f, 0x02, 0x20, 0x2a, 0xfa, 0x0b, 0xab, 0xfc, 0x3f
        /*0020*/ 	.byte	0xf9, 0x2c, 0x92, 0x7c, 0xa7, 0x6c, 0x09, 0x40, 0xc9, 0x79, 0x44, 0x3c, 0x64, 0x26, 0x13, 0x40
        /*0030*/ 	.byte	0xca, 0x01, 0xcf, 0x3a, 0x27, 0x51, 0x1a, 0x40, 0x30, 0xcc, 0x2d, 0xf3, 0xe1, 0x0c, 0x21, 0x40
        /*0040*/ 	.byte	0x0d, 0xb7, 0xfc, 0x82, 0x8e, 0x35, 0x25, 0x40
.L_8:


//--------------------- .text._Z6evolvi14configurazione9geometriaiS0_P17curandStateXORWOW --------------------------
	.section	.text._Z6evolvi14configurazione9geometriaiS0_P17curandStateXORWOW,"ax",@progbits
	.align	128
        .global         _Z6evolvi14configurazione9geometriaiS0_P17curandStateXORWOW
        .type           _Z6evolvi14configurazione9geometriaiS0_P17curandStateXORWOW,@function
        .size           _Z6evolvi14configurazione9geometriaiS0_P17curandStateXORWOW,(.L_x_114 - _Z6evolvi14configurazione9geometriaiS0_P17curandStateXORWOW)
        .other          _Z6evolvi14configurazione9geometriaiS0_P17curandStateXORWOW,@"STO_CUDA_ENTRY STV_DEFAULT"
_Z6evolvi14configurazione9geometriaiS0_P17curandStateXORWOW:
.text._Z6evolvi14configurazione9geometriaiS0_P17curandStateXORWOW:
[----:B------:R-:W-:Y:S01]  /*0000*/  LDC R1, c[0x0][0x37c] ;  /* 0x0000df00ff017b82 */ /* 0x000fe20000000800 */
[----:B------:R-:W0:Y:S07]  /*0010*/  S2R R14, SR_TID.X ;  /* 0x00000000000e7919 */ /* 0x000e2e0000002100 */
[----:B------:R-:W0:Y:S01]  /*0020*/  S2UR UR4, SR_CTAID.X ;  /* 0x00000000000479c3 */ /* 0x000e220000002500 */
[----:B------:R-:W1:Y:S07]  /*0030*/  LDCU.64 UR8, c[0x0][0x358] ;  /* 0x00006b00ff0877ac */ /* 0x000e6e0008000a00 */
[----:B------:R-:W0:Y:S08]  /*0040*/  LDC R5, c[0x0][0x360] ;  /* 0x0000d800ff057b82 */ /* 0x000e300000000800 */
[----:B------:R-:W2:Y:S08]  /*0050*/  LDC.64 R10, c[0x0][0x3b0] ;  /* 0x0000ec00ff0a7b82 */ /* 0x000eb00000000a00 */
[----:B------:R-:W3:Y:S01]  /*0060*/  LDC.64 R2, c[0x0][0x380] ;  /* 0x0000e000ff027b82 */ /* 0x000ee20000000a00 */
[----:B0-----:R-:W-:-:S04]  /*0070*/  IMAD R14, R5, UR4, R14 ;  /* 0x00000004050e7c24 */ /* 0x001fc8000f8e020e */
[----:B--2---:R-:W-:-:S05]  /*0080*/  IMAD.WIDE R10, R14, 0x30, R10 ;  /* 0x000000300e0a7825 */ /* 0x004fca00078e020a */
[----:B-1----:R-:W2:Y:S01]  /*0090*/  LDG.E R0, desc[UR8][R10.64+0x18] ;  /* 0x000018080a007981 */ /* 0x002ea2000c1e1900 */
[----:B---3--:R-:W-:-:S05]  /*00a0*/  IMAD.WIDE R2, R14, 0x8, R2 ;  /* 0x000000080e027825 */ /* 0x008fca00078e0202 */
[----:B------:R-:W3:Y:S01]  /*00b0*/  LDG.E R15, desc[UR8][R2.64] ;  /* 0x00000008020f7981 */ /* 0x000ee2000c1e1900 */
[----:B------:R-:W-:Y:S01]  /*00c0*/  BSSY.RECONVERGENT B0, `(.L_x_0) ;  /* 0x0000054000007945 */ /* 0x000fe20003800200 */
[----:B--2---:R-:W-:Y:S01]  /*00d0*/  ISETP.NE.AND P0, PT, R0, 0x1, PT ;  /* 0x000000010000780c */ /* 0x004fe20003f05270 */
[----:B---3--:R-:W-:-:S04]  /*00e0*/  FMUL R0, R15, -16.666667938232421875 ;  /* 0xc18555560f007820 */ /* 0x008fc80000400000 */
[----:B------:R-:W-:-:S08]  /*00f0*/  FFMA R15, R0, 0.0099999997764825820923, R15 ;  /* 0x3c23d70a000f7823 */ /* 0x000fd0000000000f */
[----:B------:R-:W-:Y:S05]  /*0100*/  @!P0 BRA `(.L_x_1) ;  /* 0x0000000400348947 */ /* 0x000fea0003800000 */
[----:B------:R-:W2:Y:S04]  /*0110*/  LDG.E.64 R8, desc[UR8][R10.64] ;  /* 0x000000080a087981 */ /* 0x000ea8000c1e1b00 */
[----:B------:R-:W3:Y:S04]  /*0120*/  LDG.E.64 R4, desc[UR8][R10.64+0x10] ;  /* 0x000010080a047981 */ /* 0x000ee8000c1e1b00 */
[----:B------:R-:W4:Y:S01]  /*0130*/  LDG.E.64 R6, desc[UR8][R10.64+0x8] ;  /* 0x000008080a067981 */ /* 0x000f22000c1e1b00 */
[----:B------:R-:W-:Y:S01]  /*0140*/  IMAD.MOV.U32 R16, RZ, RZ, 0x3e055027 ;  /* 0x3e055027ff107424 */ /* 0x000fe200078e00ff */
[----:B------:R-:W-:Y:S01]  /*0150*/  MOV R19, 0x7f800000 ;  /* 0x7f80000000137802 */ /* 0x000fe20000000f00 */
[----:B------:R-:W-:Y:S01]  /*0160*/  BSSY.RECONVERGENT B1, `(.L_x_2) ;  /* 0x000003e000017945 */ /* 0x000fe20003800200 */
[----:B--2---:R-:W-:-:S04]  /*0170*/  SHF.R.U32.HI R0, RZ, 0x2, R9 ;  /* 0x00000002ff007819 */ /* 0x004fc80000011609 */
[----:B------:R-:W-:Y:S01]  /*0180*/  LOP3.LUT R0, R0, R9, RZ, 0x3c, !PT ;  /* 0x0000000900007212 */ /* 0x000fe200078e3cff */
[----:B---3--:R0:W-:Y:S01]  /*0190*/  STG.E.64 desc[UR8][R10.64+0x8], R4 ;  /* 0x000008040a007986 */ /* 0x0081e2000c101b08 */
[----:B------:R-:W-:Y:S02]  /*01a0*/  SHF.L.U32 R9, R5, 0x4, RZ ;  /* 0x0000000405097819 */ /* 0x000fe400000006ff */
[----:B----4-:R-:W-:Y:S01]  /*01b0*/  SHF.R.U32.HI R13, RZ, 0x2, R6 ;  /* 0x00000002ff0d7819 */ /* 0x010fe20000011606 */
[----:B------:R-:W-:-:S03]  /*01c0*/  IMAD.SHL.U32 R12, R0, 0x2, RZ ;  /* 0x00000002000c7824 */ /* 0x000fc600078e00ff */
[----:B------:R-:W-:Y:S02]  /*01d0*/  LOP3.LUT R13, R13, R6, RZ, 0x3c, !PT ;  /* 0x000000060d0d7212 */ /* 0x000fe400078e3cff */
[----:B------:R-:W-:Y:S01]  /*01e0*/  LOP3.LUT R12, R0, R12, R9, 0x96, !PT ;  /* 0x0000000c000c7212 */ /* 0x000fe200078e9609 */
[----:B------:R-:W-:-:S03]  /*01f0*/  HFMA2 R9, -RZ, RZ, 0.1171875, 0 ;  /* 0x2f800000ff097431 */ /* 0x000fc600000001ff */
[----:B------:R-:W-:-:S04]  /*0200*/  LOP3.LUT R12, R12, R5, RZ, 0x3c, !PT ;  /* 0x000000050c0c7212 */ /* 0x000fc800078e3cff */
[----:B------:R-:W-:Y:S01]  /*0210*/  IADD3 R0, PT, PT, R8, 0x587c5, R12 ;  /* 0x000587c508007810 */ /* 0x000fe20007ffe00c */
[----:B------:R-:W-:-:S03]  /*0220*/  IMAD.SHL.U32 R6, R12, 0x10, RZ ;  /* 0x000000100c067824 */ /* 0x000fc600078e00ff */
[----:B------:R-:W-:-:S05]  /*0230*/  I2FP.F32.U32 R0, R0 ;  /* 0x0000000000007245 */ /* 0x000fca0000201000 */
[----:B------:R-:W-:-:S05]  /*0240*/  FFMA R0, R0, R9, 1.1641532182693481445e-10 ;  /* 0x2f00000000007423 */ /* 0x000fca0000000009 */
[----:B------:R-:W-:-:S13]  /*0250*/  FSETP.GEU.AND P0, PT, R0, 1.175494350822287508e-38, PT ;  /* 0x008000000000780b */ /* 0x000fda0003f0e000 */
[----:B------:R-:W-:-:S04]  /*0260*/  @!P0 FMUL R0, R0, 8388608 ;  /* 0x4b00000000008820 */ /* 0x000fc80000400000 */
[----:B------:R-:W-:-:S05]  /*0270*/  VIADD R9, R0, 0xc0d55555 ;  /* 0xc0d5555500097836 */ /* 0x000fca0000000000 */
[----:B------:R-:W-:-:S04]  /*0280*/  LOP3.LUT R17, R9, 0xff800000, RZ, 0xc0, !PT ;  /* 0xff80000009117812 */ /* 0x000fc800078ec0ff */
[-C--:B------:R-:W-:Y:S02]  /*0290*/  IADD3 R9, PT, PT, R0, -R17.reuse, RZ ;  /* 0x8000001100097210 */ /* 0x080fe40007ffe0ff */
[----:B------:R-:W-:-:S03]  /*02a0*/  I2FP.F32.S32 R17, R17 ;  /* 0x0000001100117245 */ /* 0x000fc60000201400 */
[----:B------:R-:W-:-:S04]  /*02b0*/  FADD R9, R9, -1 ;  /* 0xbf80000009097421 */ /* 0x000fc80000000000 */
[----:B------:R-:W-:-:S04]  /*02c0*/  FFMA R16, R9, -R16, 0.14084610342979431152 ;  /* 0x3e1039f609107423 */ /* 0x000fc80000000810 */
[----:B------:R-:W-:-:S04]  /*02d0*/  FFMA R16, R9, R16, -0.12148627638816833496 ;  /* 0xbdf8cdcc09107423 */ /* 0x000fc80000000010 */
[----:B------:R-:W-:-:S04]  /*02e0*/  FFMA R16, R9, R16, 0.13980610668659210205 ;  /* 0x3e0f295509107423 */ /* 0x000fc80000000010 */
[----:B------:R-:W-:-:S04]  /*02f0*/  FFMA R16, R9, R16, -0.16684235632419586182 ;  /* 0xbe2ad8b909107423 */ /* 0x000fc80000000010 */
[----:B------:R-:W-:-:S04]  /*0300*/  FFMA R16, R9, R16, 0.20012299716472625732 ;  /* 0x3e4ced0b09107423 */ /* 0x000fc80000000010 */
[----:B------:R-:W-:-:S04]  /*0310*/  FFMA R16, R9, R16, -0.24999669194221496582 ;  /* 0xbe7fff2209107423 */ /* 0x000fc80000000010 */
[----:B------:R-:W-:-:S04]  /*0320*/  FFMA R16, R9, R16, 0.33333182334899902344 ;  /* 0x3eaaaa7809107423 */ /* 0x000fc80000000010 */
[C---:B------:R-:W-:Y:S01]  /*0330*/  FFMA R18, R9.reuse, R16, -0.5 ;  /* 0xbf00000009127423 */ /* 0x040fe20000000010 */
[----:B------:R-:W-:Y:S02]  /*0340*/  FSEL R16, RZ, -23, P0 ;  /* 0xc1b80000ff107808 */ /* 0x000fe40000000000 */
[----:B------:R-:W-:Y:S01]  /*0350*/  ISETP.GT.U32.AND P0, PT, R0, 0x7f7fffff, PT ;  /* 0x7f7fffff0000780c */ /* 0x000fe20003f04070 */
[----:B------:R-:W-:Y:S02]  /*0360*/  FMUL R18, R9, R18 ;  /* 0x0000001209127220 */ /* 0x000fe40000400000 */
[----:B------:R-:W-:Y:S02]  /*0370*/  FFMA R16, R17, 1.1920928955078125e-07, R16 ;  /* 0x3400000011107823 */ /* 0x000fe40000000010 */
[----:B------:R-:W-:Y:S01]  /*0380*/  FFMA R17, R9, R18, R9 ;  /* 0x0000001209117223 */ /* 0x000fe20000000009 */
[----:B------:R-:W-:-:S03]  /*0390*/  SHF.L.U32 R9, R13, 0x1, RZ ;  /* 0x000000010d097819 */ /* 0x000fc600000006ff */
[----:B------:R-:W-:Y:S01]  /*03a0*/  FFMA R16, R16, 0.69314718246459960938, R17 ;  /* 0x3f31721810107823 */ /* 0x000fe20000000011 */
[----:B------:R-:W-:Y:S01]  /*03b0*/  LOP3.LUT R13, R13, R9, R6, 0x96, !PT ;  /* 0x000000090d0d7212 */ /* 0x000fe200078e9606 */
[----:B------:R-:W-:Y:S02]  /*03c0*/  VIADD R6, R8, 0xb0f8a ;  /* 0x000b0f8a08067836 */ /* 0x000fe40000000000 */
[----:B------:R-:W-:Y:S02]  /*03d0*/  HFMA2 R17, -RZ, RZ, 0.1495361328125, 0.0004794597625732421875 ;  /* 0x30c90fdbff117431 */ /* 0x000fe400000001ff */
[C---:B------:R-:W-:Y:S01]  /*03e0*/  @P0 FFMA R16, R0.reuse, R19, +INF ;  /* 0x7f80000000100423 */ /* 0x040fe20000000013 */
[----:B------:R-:W-:Y:S02]  /*03f0*/  FSETP.NEU.AND P0, PT, R0, RZ, PT ;  /* 0x000000ff0000720b */ /* 0x000fe40003f0d000 */
[----:B------:R-:W-:Y:S01]  /*0400*/  LOP3.LUT R13, R13, R12, RZ, 0x3c, !PT ;  /* 0x0000000c0d0d7212 */ /* 0x000fe200078e3cff */
[----:B------:R-:W-:Y:S01]  /*0410*/  FMUL R16, R16, -2 ;  /* 0xc000000010107820 */ /* 0x000fe20000400000 */
[----:B------:R0:W-:Y:S03]  /*0420*/  STG.E.64 desc[UR8][R10.64], R6 ;  /* 0x000000060a007986 */ /* 0x0001e6000c101b08 */
[----:B------:R-:W-:Y:S01]  /*0430*/  IMAD.IADD R0, R13, 0x1, R6 ;  /* 0x000000010d007824 */ /* 0x000fe200078e0206 */
[----:B------:R-:W-:Y:S01]  /*0440*/  FSEL R16, R16, +INF , P0 ;  /* 0x7f80000010107808 */ /* 0x000fe20000000000 */
[----:B------:R0:W-:Y:S03]  /*0450*/  STG.E.64 desc[UR8][R10.64+0x10], R12 ;  /* 0x0000100c0a007986 */ /* 0x0001e6000c101b08 */
[----:B------:R-:W-:Y:S01]  /*0460*/  IADD3 R8, PT, PT, R16, -0xd000000, RZ ;  /* 0xf300000010087810 */ /* 0x000fe20007ffe0ff */
[----:B------:R0:W1:Y:S01]  /*0470*/  MUFU.RSQ R9, R16 ;  /* 0x0000001000097308 */ /* 0x0000620000001400 */
[----:B------:R-:W-:-:S02]  /*0480*/  I2FP.F32.U32 R0, R0 ;  /* 0x0000000000007245 */ /* 0x000fc40000201000 */
[----:B------:R-:W-:-:S03]  /*0490*/  ISETP.GT.U32.AND P0, PT, R8, 0x727fffff, PT ;  /* 0x727fffff0800780c */ /* 0x000fc60003f04070 */
[----:B------:R-:W-:-:S10]  /*04a0*/  FFMA R8, R0, R17, 7.314590599882819788e-10 ;  /* 0x30490fdb00087423 */ /* 0x000fd40000000011 */
[----:B0-----:R-:W-:Y:S05]  /*04b0*/  @!P0 BRA `(.L_x_3) ;  /* 0x0000000000108947 */ /* 0x001fea0003800000 */
[----:B------:R-:W-:Y:S01]  /*04c0*/  IMAD.MOV.U32 R0, RZ, RZ, R16 ;  /* 0x000000ffff007224 */ /* 0x000fe200078e0010 */
[----:B------:R-:W-:-:S07]  /*04d0*/  MOV R16, 0x4f0 ;  /* 0x000004f000107802 */ /* 0x000fce0000000f00 */
[----:B-1----:R-:W-:Y:S05]  /*04e0*/  CALL.REL.NOINC `($__internal_1_$__cuda_sm20_sqrt_rn_f32_slowpath) ;  /* 0x0000002c00f87944 */ /* 0x002fea0003c00000 */
[----:B------:R-:W-:Y:S05]  /*04f0*/  BRA `(.L_x_4) ;  /* 0x0000000000107947 */ /* 0x000fea0003800000 */
.L_x_3:
[----:B-1----:R-:W-:Y:S01]  /*0500*/  FMUL.FTZ R5, R16, R9 ;  /* 0x0000000910057220 */ /* 0x002fe20000410000 */
[----:B------:R-:W-:-:S03]  /*0510*/  FMUL.FTZ R9, R9, 0.5 ;  /* 0x3f00000009097820 */ /* 0x000fc60000410000 */
[----:B------:R-:W-:-:S04]  /*0520*/  FFMA R0, -R5, R5, R16 ;  /* 0x0000000505007223 */ /* 0x000fc80000000110 */
[----:B------:R-:W-:-:S07]  /*0530*/  FFMA R0, R0, R9, R5 ;  /* 0x0000000900007223 */ /* 0x000fce0000000005 */
.L_x_4:
[----:B------:R-:W-:Y:S05]  /*0540*/  BSYNC.RECONVERGENT B1 ;  /* 0x0000000000017941 */ /* 0x000fea0003800200 */
.L_x_2:
[----:B------:R-:W-:Y:S01]  /*0550*/  FMUL.RZ R8, R8, 0.15915493667125701904 ;  /* 0x3e22f98308087820 */ /* 0x000fe2000040c000 */
[----:B------:R-:W-:-:S03]  /*0560*/  MOV R9, 0x1 ;  /* 0x0000000100097802 */ /* 0x000fc60000000f00 */
[----:B------:R-:W0:Y:S02]  /*0570*/  MUFU.COS R5, R8 ;  /* 0x0000000800057308 */ /* 0x000e240000000000 */
[----:B------:R1:W-:Y:S01]  /*0580*/  STG.E desc[UR8][R10.64+0x18], R9 ;  /* 0x000018090a007986 */ /* 0x0003e2000c101908 */
[----:B0-----:R-:W-:-:S05]  /*0590*/  FMUL R7, R5, R0 ;  /* 0x0000000005077220 */ /* 0x001fca0000400000 */
[----:B------:R-:W0:Y:S01]  /*05a0*/  MUFU.SIN R5, R8 ;  /* 0x0000000800057308 */ /* 0x000e220000000400 */
[----:B------:R1:W-:Y:S01]  /*05b0*/  STG.E desc[UR8][R10.64+0x20], R7 ;  /* 0x000020070a007986 */ /* 0x0003e2000c101908 */
[----:B0-----:R-:W-:Y:S01]  /*05c0*/  FMUL R0, R5, R0 ;  /* 0x0000000005007220 */ /* 0x001fe20000400000 */
[----:B-1----:R-:W-:Y:S06]  /*05d0*/  BRA `(.L_x_5) ;  /* 0x0000000000087947 */ /* 0x002fec0003800000 */
.L_x_1:
[----:B------:R0:W5:Y:S04]  /*05e0*/  LDG.E R0, desc[UR8][R10.64+0x20] ;  /* 0x000020080a007981 */ /* 0x000168000c1e1900 */
[----:B------:R0:W-:Y:S02]  /*05f0*/  STG.E desc[UR8][R10.64+0x18], RZ ;  /* 0x000018ff0a007986 */ /* 0x0001e4000c101908 */
.L_x_5:
[----:B------:R-:W-:Y:S05]  /*0600*/  BSYNC.RECONVERGENT B0 ;  /* 0x0000000000007941 */ /* 0x000fea0003800200 */
.L_x_0:
[----:B------:R-:W1:Y:S01]  /*0610*/  MUFU.RCP64H R9, 0.05999997258186340332 ;  /* 0x3faeb85100097908 */ /* 0x000e620000001800 */
[----:B------:R-:W-:Y:S02]  /*0620*/  HFMA2 R5, -RZ, RZ, 1.919921875, -0.53955078125 ;  /* 0x3faeb851ff057431 */ /* 0x000fe400000001ff */
[----:B------:R-:W-:Y:S02]  /*0630*/  IMAD.MOV.U32 R4, RZ, RZ, -0x20000000 ;  /* 0xe0000000ff047424 */ /* 0x000fe400078e00ff */
[----:B-----5:R-:W-:Y:S01]  /*0640*/  FMUL R0, R0, 0.31622776389122009277 ;  /* 0x3ea1e89b00007820 */ /* 0x020fe20000400000 */
[----:B------:R-:W-:Y:S01]  /*0650*/  IMAD.MOV.U32 R8, RZ, RZ, 0x1 ;  /* 0x00000001ff087424 */ /* 0x000fe200078e00ff */
[----:B------:R-:W-:Y:S01]  /*0660*/  UMOV UR4, 0x667f3bcd ;  /* 0x667f3bcd00047882 */ /* 0x000fe20000000000 */
[----:B------:R-:W-:Y:S01]  /*0670*/  UMOV UR5, 0x3ff6a09e ;  /* 0x3ff6a09e00057882 */ /* 0x000fe20000000000 */
[----:B------:R-:W-:Y:S01]  /*0680*/  BSSY.RECONVERGENT B0, `(.L_x_6) ;  /* 0x000001a000007945 */ /* 0x000fe20003800200 */
[----:B------:R-:W2:Y:S02]  /*0690*/  F2F.F64.F32 R6, R0 ;  /* 0x0000000000067310 */ /* 0x000ea40000201800 */
[----:B-1----:R-:W-:-:S02]  /*06a0*/  DFMA R12, R8, -R4, 1 ;  /* 0x3ff00000080c742b */ /* 0x002fc40000000804 */
[----:B--2---:R-:W-:Y:S01]  /*06b0*/  DMUL R6, R6, UR4 ;  /* 0x0000000406067c28 */ /* 0x004fe20008000000 */
[----:B------:R-:W-:-:S05]  /*06c0*/  UMOV UR4, 0xa0000000 ;  /* 0xa000000000047882 */ /* 0x000fca0000000000 */
[----:B------:R-:W-:Y:S01]  /*06d0*/  DFMA R12, R12, R12, R12 ;  /* 0x0000000c0c0c722b */ /* 0x000fe2000000000c */
[----:B------:R-:W-:-:S07]  /*06e0*/  UMOV UR5, 0x3fb99999 ;  /* 0x3fb9999900057882 */ /* 0x000fce0000000000 */
[----:B------:R-:W-:Y:S02]  /*06f0*/  DFMA R12, R8, R12, R8 ;  /* 0x0000000c080c722b */ /* 0x000fe40000000008 */
[----:B------:R-:W-:Y:S01]  /*0700*/  DMUL R8, R6, UR4 ;  /* 0x0000000406087c28 */ /* 0x000fe20008000000 */
[----:B------:R-:W-:-:S05]  /*0710*/  UMOV UR4, 0xe0000000 ;  /* 0xe000000000047882 */ /* 0x000fca0000000000 */
[----:B------:R-:W-:-:S04]  /*0720*/  DFMA R16, R12, -R4, 1 ;  /* 0x3ff000000c10742b */ /* 0x000fc80000000804 */
[----:B------:R-:W-:-:S04]  /*0730*/  FSETP.GEU.AND P1, PT, |R9|, 6.5827683646048100446e-37, PT ;  /* 0x036000000900780b */ /* 0x000fc80003f2e200 */
[----:B------:R-:W-:-:S08]  /*0740*/  DFMA R16, R12, R16, R12 ;  /* 0x000000100c10722b */ /* 0x000fd0000000000c */
[----:B------:R-:W-:-:S08]  /*0750*/  DMUL R6, R8, R16 ;  /* 0x0000001008067228 */ /* 0x000fd00000000000 */
[----:B------:R-:W-:-:S08]  /*0760*/  DFMA R4, R6, -R4, R8 ;  /* 0x800000040604722b */ /* 0x000fd00000000008 */
[----:B------:R-:W-:Y:S01]  /*0770*/  DFMA R6, R16, R4, R6 ;  /* 0x000000041006722b */ /* 0x000fe20000000006 */
[----:B------:R-:W-:-:S09]  /*0780*/  MOV R5, 0x3faeb851 ;  /* 0x3faeb85100057802 */ /* 0x000fd20000000f00 */
[----:B------:R-:W-:-:S05]  /*0790*/  FFMA R0, RZ, 1.3649998903274536133, R7 ;  /* 0x3faeb851ff007823 */ /* 0x000fca0000000007 */
[----:B------:R-:W-:-:S13]  /*07a0*/  FSETP.GT.AND P0, PT, |R0|, 1.469367938527859385e-39, PT ;  /* 0x001000000000780b */ /* 0x000fda0003f04200 */
[----:B------:R-:W-:Y:S05]  /*07b0*/  @P0 BRA P1, `(.L_x_7) ;  /* 0x0000000000180947 */ /* 0x000fea0000800000 */
[----:B------:R-:W-:Y:S01]  /*07c0*/  IMAD.MOV.U32 R18, RZ, RZ, R8 ;  /* 0x000000ffff127224 */ /* 0x000fe200078e0008 */
[----:B------:R-:W-:Y:S02]  /*07d0*/  MOV R19, R9 ;  /* 0x0000000900137202 */ /* 0x000fe40000000f00 */
[----:B------:R-:W-:-:S07]  /*07e0*/  MOV R0, 0x800 ;  /* 0x0000080000007802 */ /* 0x000fce0000000f00 */
[----:B0-----:R-:W-:Y:S05]  /*07f0*/  CALL.REL.NOINC `($__internal_0_$__cuda_sm20_div_rn_f64_full) ;  /* 0x0000002400c07944 */ /* 0x001fea0003c00000 */
[----:B------:R-:W-:Y:S01]  /*0800*/  IMAD.MOV.U32 R6, RZ, RZ, R20 ;  /* 0x000000ffff067224 */ /* 0x000fe200078e0014 */
[----:B------:R-:W-:-:S07]  /*0810*/  MOV R7, R21 ;  /* 0x0000001500077202 */ /* 0x000fce0000000f00 */
.L_x_7:
[----:B------:R-:W-:Y:S05]  /*0820*/  BSYNC.RECONVERGENT B0 ;  /* 0x0000000000007941 */ /* 0x000fea0003800200 */
.L_x_6:
[----:B------:R-:W1:Y:S01]  /*0830*/  F2F.F64.F32 R8, R15 ;  /* 0x0000000f00087310 */ /* 0x000e620000201800 */
[----:B------:R-:W2:Y:S01]  /*0840*/  LDG.E R26, desc[UR8][R2.64+0x4] ;  /* 0x00000408021a7981 */ /* 0x000ea2000c1e1900 */
[----:B-1----:R-:W-:-:S10]  /*0850*/  DADD R8, R8, R6 ;  /* 0x0000000008087229 */ /* 0x002fd40000000006 */
[----:B------:R-:W1:Y:S02]  /*0860*/  F2F.F32.F64 R9, R8 ;  /* 0x0000000800097310 */ /* 0x000e640000301000 */
[----:B-1----:R1:W-:Y:S04]  /*0870*/  STG.E desc[UR8][R2.64], R9 ;  /* 0x0000000902007986 */ /* 0x0023e8000c101908 */
[----:B------:R-:W3:Y:S01]  /*0880*/  LDG.E R0, desc[UR8][R10.64+0x18] ;  /* 0x000018080a007981 */ /* 0x000ee2000c1e1900 */
[----:B------:R-:W-:Y:S01]  /*0890*/  BSSY.RECONVERGENT B0, `(.L_x_8) ;  /* 0x0000054000007945 */ /* 0x000fe20003800200 */
[----:B--2---:R-:W-:-:S04]  /*08a0*/  FMUL R7, R26, -16.666667938232421875 ;  /* 0xc18555561a077820 */ /* 0x004fc80000400000 */
[----:B------:R-:W-:Y:S01]  /*08b0*/  FFMA R26, R7, 0.0099999997764825820923, R26 ;  /* 0x3c23d70a071a7823 */ /* 0x000fe2000000001a */
[----:B---3--:R-:W-:-:S13]  /*08c0*/  ISETP.NE.AND P0, PT, R0, 0x1, PT ;  /* 0x000000010000780c */ /* 0x008fda0003f05270 */
[----:B-1----:R-:W-:Y:S05]  /*08d0*/  @!P0 BRA `(.L_x_9) ;  /* 0x0000000400348947 */ /* 0x002fea0003800000 */
[----:B------:R-:W2:Y:S04]  /*08e0*/  LDG.E.64 R12, desc[UR8][R10.64] ;  /* 0x000000080a0c7981 */ /* 0x000ea8000c1e1b00 */
[----:B------:R-:W3:Y:S04]  /*08f0*/  LDG.E.64 R6, desc[UR8][R10.64+0x10] ;  /* 0x000010080a067981 */ /* 0x000ee8000c1e1b00 */
[----:B------:R-:W4:Y:S01]  /*0900*/  LDG.E.64 R8, desc[UR8][R10.64+0x8] ;  /* 0x000008080a087981 */ /* 0x000f22000c1e1b00 */
[----:B------:R-:W-:Y:S01]  /*0910*/  BSSY.RECONVERGENT B1, `(.L_x_10) ;  /* 0x0000040000017945 */ /* 0x000fe20003800200 */
[----:B--2---:R-:W-:-:S04]  /*0920*/  SHF.R.U32.HI R0, RZ, 0x2, R13 ;  /* 0x00000002ff007819 */ /* 0x004fc8000001160d */
[----:B------:R-:W-:Y:S01]  /*0930*/  LOP3.LUT R0, R0, R13, RZ, 0x3c, !PT ;  /* 0x0000000d00007212 */ /* 0x000fe200078e3cff */
[----:B---3--:R-:W-:Y:S01]  /*0940*/  IMAD.SHL.U32 R13, R7, 0x10, RZ ;  /* 0x00000010070d7824 */ /* 0x008fe200078e00ff */
[----:B------:R1:W-:Y:S02]  /*0950*/  STG.E.64 desc[UR8][R10.64+0x8], R6 ;  /* 0x000008060a007986 */ /* 0x0003e4000c101b08 */
[----:B------:R-:W-:-:S04]  /*0960*/  SHF.L.U32 R4, R0, 0x1, RZ ;  /* 0x0000000100047819 */ /* 0x000fc800000006ff */
[----:B------:R-:W-:Y:S01]  /*0970*/  LOP3.LUT R4, R0, R4, R13, 0x96, !PT ;  /* 0x0000000400047212 */ /* 0x000fe200078e960d */
[----:B------:R-:W-:-:S03]  /*0980*/  IMAD.MOV.U32 R13, RZ, RZ, 0x2f800000 ;  /* 0x2f800000ff0d7424 */ /* 0x000fc600078e00ff */
[----:B------:R-:W-:-:S04]  /*0990*/  LOP3.LUT R16, R4, R7, RZ, 0x3c, !PT ;  /* 0x0000000704107212 */ /* 0x000fc800078e3cff */
[----:B------:R-:W-:-:S04]  /*09a0*/  IADD3 R0, PT, PT, R12, 0x587c5, R16 ;  /* 0x000587c50c007810 */ /* 0x000fc80007ffe010 */
[----:B------:R-:W-:-:S05]  /*09b0*/  I2FP.F32.U32 R0, R0 ;  /* 0x0000000000007245 */ /* 0x000fca0000201000 */
[----:B------:R-:W-:Y:S01]  /*09c0*/  FFMA R0, R0, R13, 1.1641532182693481445e-10 ;  /* 0x2f00000000007423 */ /* 0x000fe2000000000d */
[----:B------:R-:W-:-:S04]  /*09d0*/  MOV R13, 0x3e055027 ;  /* 0x3e055027000d7802 */ /* 0x000fc80000000f00 */
[----:B------:R-:W-:-:S13]  /*09e0*/  FSETP.GEU.AND P0, PT, R0, 1.175494350822287508e-38, PT ;  /* 0x008000000000780b */ /* 0x000fda0003f0e000 */
[----:B------:R-:W-:-:S05]  /*09f0*/  @!P0 FMUL R0, R0, 8388608 ;  /* 0x4b00000000008820 */ /* 0x000fca0000400000 */
[----:B------:R-:W-:-:S04]  /*0a00*/  IADD3 R4, PT, PT, R0, -0x3f2aaaab, RZ ;  /* 0xc0d5555500047810 */ /* 0x000fc80007ffe0ff */
[----:B------:R-:W-:-:S04]  /*0a10*/  LOP3.LUT R17, R4, 0xff800000, RZ, 0xc0, !PT ;  /* 0xff80000004117812 */ /* 0x000fc800078ec0ff */
[----:B------:R-:W-:Y:S01]  /*0a20*/  I2FP.F32.S32 R18, R17 ;  /* 0x0000001100127245 */ /* 0x000fe20000201400 */
[----:B------:R-:W-:-:S04]  /*0a30*/  IMAD.IADD R4, R0, 0x1, -R17 ;  /* 0x0000000100047824 */ /* 0x000fc800078e0a11 */
[----:B------:R-:W-:-:S04]  /*0a40*/  FADD R4, R4, -1 ;  /* 0xbf80000004047421 */ /* 0x000fc80000000000 */
[----:B------:R-:W-:-:S04]  /*0a50*/  FFMA R13, R4, -R13, 0.14084610342979431152 ;  /* 0x3e1039f6040d7423 */ /* 0x000fc8000000080d */
[----:B------:R-:W-:-:S04]  /*0a60*/  FFMA R13, R4, R13, -0.12148627638816833496 ;  /* 0xbdf8cdcc040d7423 */ /* 0x000fc8000000000d */
[----:B------:R-:W-:-:S04]  /*0a70*/  FFMA R13, R4, R13, 0.13980610668659210205 ;  /* 0x3e0f2955040d7423 */ /* 0x000fc8000000000d */
[----:B------:R-:W-:-:S04]  /*0a80*/  FFMA R13, R4, R13, -0.16684235632419586182 ;  /* 0xbe2ad8b9040d7423 */ /* 0x000fc8000000000d */
[----:B------:R-:W-:-:S04]  /*0a90*/  FFMA R13, R4, R13, 0.20012299716472625732 ;  /* 0x3e4ced0b040d7423 */ /* 0x000fc8000000000d */
[----:B------:R-:W-:-:S04]  /*0aa0*/  FFMA R13, R4, R13, -0.24999669194221496582 ;  /* 0xbe7fff22040d7423 */ /* 0x000fc8000000000d */
[----:B------:R-:W-:Y:S01]  /*0ab0*/  FFMA R15, R4, R13, 0.33333182334899902344 ;  /* 0x3eaaaa78040f7423 */ /* 0x000fe2000000000d */
[----:B----4-:R-:W-:-:S03]  /*0ac0*/  SHF.R.U32.HI R13, RZ, 0x2, R8 ;  /* 0x00000002ff0d7819 */ /* 0x010fc60000011608 */
[----:B------:R-:W-:Y:S01]  /*0ad0*/  FFMA R19, R4, R15, -0.5 ;  /* 0xbf00000004137423 */ /* 0x000fe2000000000f */
[----:B------:R-:W-:Y:S02]  /*0ae0*/  FSEL R15, RZ, -23, P0 ;  /* 0xc1b80000ff0f7808 */ /* 0x000fe40000000000 */
[----:B------:R-:W-:Y:S01]  /*0af0*/  ISETP.GT.U32.AND P0, PT, R0, 0x7f7fffff, PT ;  /* 0x7f7fffff0000780c */ /* 0x000fe20003f04070 */
[----:B------:R-:W-:Y:S01]  /*0b00*/  FMUL R19, R4, R19 ;  /* 0x0000001304137220 */ /* 0x000fe20000400000 */
[----:B------:R-:W-:Y:S01]  /*0b10*/  LOP3.LUT R13, R13, R8, RZ, 0x3c, !PT ;  /* 0x000000080d0d7212 */ /* 0x000fe200078e3cff */
[----:B------:R-:W-:Y:S02]  /*0b20*/  FFMA R15, R18, 1.1920928955078125e-07, R15 ;  /* 0x34000000120f7823 */ /* 0x000fe4000000000f */
[----:B------:R-:W-:Y:S01]  /*0b30*/  FFMA R18, R4, R19, R4 ;  /* 0x0000001304127223 */ /* 0x000fe20000000004 */
[----:B------:R-:W-:Y:S01]  /*0b40*/  IMAD.MOV.U32 R19, RZ, RZ, 0x7f800000 ;  /* 0x7f800000ff137424 */ /* 0x000fe200078e00ff */
[----:B------:R-:W-:Y:S01]  /*0b50*/  SHF.L.U32 R4, R16, 0x4, RZ ;  /* 0x0000000410047819 */ /* 0x000fe200000006ff */
[----:B------:R-:W-:-:S02]  /*0b60*/  IMAD.SHL.U32 R8, R13, 0x2, RZ ;  /* 0x000000020d087824 */ /* 0x000fc400078e00ff */
[----:B------:R-:W-:-:S03]  /*0b70*/  FFMA R15, R15, 0.69314718246459960938, R18 ;  /* 0x3f3172180f0f7823 */ /* 0x000fc60000000012 */
[C---:B------:R-:W-:Y:S01]  /*0b80*/  @P0 FFMA R15, R0.reuse, R19, +INF ;  /* 0x7f800000000f0423 */ /* 0x040fe20000000013 */
[----:B------:R-:W-:Y:S01]  /*0b90*/  LOP3.LUT R17, R13, R8, R4, 0x96, !PT ;  /* 0x000000080d117212 */ /* 0x000fe200078e9604 */
[----:B------:R-:W-:Y:S01]  /*0ba0*/  IMAD.MOV.U32 R13, RZ, RZ, 0x30c90fdb ;  /* 0x30c90fdbff0d7424 */ /* 0x000fe200078e00ff */
[----:B------:R-:W-:Y:S01]  /*0bb0*/  FSETP.NEU.AND P0, PT, R0, RZ, PT ;  /* 0x000000ff0000720b */ /* 0x000fe20003f0d000 */
[----:B------:R-:W-:Y:S01]  /*0bc0*/  FMUL R15, R15, -2 ;  /* 0xc00000000f0f7820 */ /* 0x000fe20000400000 */
[----:B------:R-:W-:Y:S02]  /*0bd0*/  IADD3 R8, PT, PT, R12, 0xb0f8a, RZ ;  /* 0x000b0f8a0c087810 */ /* 0x000fe40007ffe0ff */
[----:B------:R-:W-:Y:S02]  /*0be0*/  LOP3.LUT R17, R17, R16, RZ, 0x3c, !PT ;  /* 0x0000001011117212 */ /* 0x000fe400078e3cff */
[----:B------:R-:W-:Y:S01]  /*0bf0*/  FSEL R15, R15, +INF , P0 ;  /* 0x7f8000000f0f7808 */ /* 0x000fe20000000000 */
[----:B------:R1:W-:Y:S01]  /*0c00*/  STG.E.64 desc[UR8][R10.64], R8 ;  /* 0x000000080a007986 */ /* 0x0003e2000c101b08 */
[----:B------:R-:W-:-:S02]  /*0c10*/  IADD3 R0, PT, PT, R17, R8, RZ ;  /* 0x0000000811007210 */ /* 0x000fc40007ffe0ff */
[----:B------:R1:W2:Y:S01]  /*0c20*/  MUFU.RSQ R12, R15 ;  /* 0x0000000f000c7308 */ /* 0x0002a20000001400 */
[----:B------:R1:W-:Y:S01]  /*0c30*/  STG.E.64 desc[UR8][R10.64+0x10], R16 ;  /* 0x000010100a007986 */ /* 0x0003e2000c101b08 */
[----:B------:R-:W-:Y:S01]  /*0c40*/  VIADD R4, R15, 0xf3000000 ;  /* 0xf30000000f047836 */ /* 0x000fe20000000000 */
[----:B------:R-:W-:-:S04]  /*0c50*/  I2FP.F32.U32 R0, R0 ;  /* 0x0000000000007245 */ /* 0x000fc80000201000 */
[----:B------:R-:W-:Y:S01]  /*0c60*/  ISETP.GT.U32.AND P0, PT, R4, 0x727fffff, PT ;  /* 0x727fffff0400780c */ /* 0x000fe20003f04070 */
[----:B------:R-:W-:-:S12]  /*0c70*/  FFMA R4, R0, R13, 7.314590599882819788e-10 ;  /* 0x30490fdb00047423 */ /* 0x000fd8000000000d */
[----:B-12---:R-:W-:Y:S05]  /*0c80*/  @!P0 BRA `(.L_x_11) ;  /* 0x0000000000108947 */ /* 0x006fea0003800000 */
[----:B------:R-:W-:Y:S02]  /*0c90*/  MOV R0, R15 ;  /* 0x0000000f00007202 */ /* 0x000fe40000000f00 */
[----:B------:R-:W-:-:S07]  /*0ca0*/  MOV R16, 0xcc0 ;  /* 0x00000cc000107802 */ /* 0x000fce0000000f00 */
[----:B0-----:R-:W-:Y:S05]  /*0cb0*/  CALL.REL.NOINC `($__internal_1_$__cuda_sm20_sqrt_rn_f32_slowpath) ;  /* 0x0000002800047944 */ /* 0x001fea0003c00000 */
[----:B------:R-:W-:Y:S05]  /*0cc0*/  BRA `(.L_x_12) ;  /* 0x0000000000107947 */ /* 0x000fea0003800000 */
.L_x_11:
[----:B------:R-:W-:Y:S01]  /*0cd0*/  FMUL.FTZ R0, R15, R12 ;  /* 0x0000000c0f007220 */ /* 0x000fe20000410000 */
[----:B------:R-:W-:-:S03]  /*0ce0*/  FMUL.FTZ R12, R12, 0.5 ;  /* 0x3f0000000c0c7820 */ /* 0x000fc60000410000 */
[----:B------:R-:W-:-:S04]  /*0cf0*/  FFMA R15, -R0, R0, R15 ;  /* 0x00000000000f7223 */ /* 0x000fc8000000010f */
[----:B------:R-:W-:-:S07]  /*0d00*/  FFMA R0, R15, R12, R0 ;  /* 0x0000000c0f007223 */ /* 0x000fce0000000000 */
.L_x_12:
[----:B------:R-:W-:Y:S05]  /*0d10*/  BSYNC.RECONVERGENT B1 ;  /* 0x0000000000017941 */ /* 0x000fea0003800200 */
.L_x_10:
[----:B------:R-:W-:Y:S01]  /*0d20*/  FMUL.RZ R4, R4, 0.15915493667125701904 ;  /* 0x3e22f98304047820 */ /* 0x000fe2000040c000 */
[----:B------:R-:W-:-:S03]  /*0d30*/  IMAD.MOV.U32 R13, RZ, RZ, 0x1 ;  /* 0x00000001ff0d7424 */ /* 0x000fc600078e00ff */
[----:B------:R-:W1:Y:S02]  /*0d40*/  MUFU.COS R7, R4 ;  /* 0x0000000400077308 */ /* 0x000e640000000000 */
[----:B------:R2:W-:Y:S01]  /*0d50*/  STG.E desc[UR8][R10.64+0x18], R13 ;  /* 0x0000180d0a007986 */ /* 0x0005e2000c101908 */
[----:B-1----:R-:W-:-:S05]  /*0d60*/  FMUL R9, R7, R0 ;  /* 0x0000000007097220 */ /* 0x002fca0000400000 */
[----:B------:R-:W1:Y:S01]  /*0d70*/  MUFU.SIN R7, R4 ;  /* 0x0000000400077308 */ /* 0x000e620000000400 */
[----:B------:R2:W-:Y:S01]  /*0d80*/  STG.E desc[UR8][R10.64+0x20], R9 ;  /* 0x000020090a007986 */ /* 0x0005e2000c101908 */
[----:B-1----:R-:W-:Y:S01]  /*0d90*/  FMUL R0, R7, R0 ;  /* 0x0000000007007220 */ /* 0x002fe20000400000 */
[----:B--2---:R-:W-:Y:S06]  /*0da0*/  BRA `(.L_x_13) ;  /* 0x0000000000087947 */ /* 0x004fec0003800000 */
.L_x_9:
[----:B------:R1:W5:Y:S04]  /*0db0*/  LDG.E R0, desc[UR8][R10.64+0x20] ;  /* 0x000020080a007981 */ /* 0x000368000c1e1900 */
[----:B------:R1:W-:Y:S02]  /*0dc0*/  STG.E desc[UR8][R10.64+0x18], RZ ;  /* 0x000018ff0a007986 */ /* 0x0003e4000c101908 */
.L_x_13:
[----:B------:R-:W-:Y:S05]  /*0dd0*/  BSYNC.RECONVERGENT B0 ;  /* 0x0000000000007941 */ /* 0x000fea0003800200 */
.L_x_8:
[----:B01----:R-:W0:Y:S01]  /*0de0*/  MUFU.RCP64H R11, 0.05999997258186340332 ;  /* 0x3faeb851000b7908 */ /* 0x003e220000001800 */
[----:B------:R-:W-:Y:S02]  /*0df0*/  HFMA2 R6, -RZ, RZ, -512, 0 ;  /* 0xe0000000ff067431 */ /* 0x000fe400000001ff */
[----:B------:R-:W-:Y:S01]  /*0e00*/  IMAD.MOV.U32 R7, RZ, RZ, 0x3faeb851 ;  /* 0x3faeb851ff077424 */ /* 0x000fe200078e00ff */
[----:B------:R-:W-:Y:S01]  /*0e10*/  MOV R10, 0x1 ;  /* 0x00000001000a7802 */ /* 0x000fe20000000f00 */
[----:B-----5:R-:W-:Y:S01]  /*0e20*/  FMUL R0, R0, 0.31622776389122009277 ;  /* 0x3ea1e89b00007820 */ /* 0x020fe20000400000 */
[----:B------:R-:W-:Y:S01]  /*0e30*/  UMOV UR6, 0x667f3bcd ;  /* 0x667f3bcd00067882 */ /* 0x000fe20000000000 */
[----:B------:R-:W-:Y:S01]  /*0e40*/  UMOV UR7, 0x3ff6a09e ;  /* 0x3ff6a09e00077882 */ /* 0x000fe20000000000 */
[----:B------:R-:W-:Y:S01]  /*0e50*/  BSSY.RECONVERGENT B0, `(.L_x_14) ;  /* 0x0000018000007945 */ /* 0x000fe20003800200 */
[----:B------:R-:W1:Y:S01]  /*0e60*/  F2F.F64.F32 R8, R0 ;  /* 0x0000000000087310 */ /* 0x000e620000201800 */
[----:B0-----:R-:W-:-:S02]  /*0e70*/  DFMA R12, R10, -R6, 1 ;  /* 0x3ff000000a0c742b */ /* 0x001fc40000000806 */
[----:B-1----:R-:W-:Y:S01]  /*0e80*/  DMUL R8, R8, UR6 ;  /* 0x0000000608087c28 */ /* 0x002fe20008000000 */
[----:B------:R-:W-:-:S05]  /*0e90*/  UMOV UR6, 0xa0000000 ;  /* 0xa000000000067882 */ /* 0x000fca0000000000 */
[----:B------:R-:W-:Y:S01]  /*0ea0*/  DFMA R12, R12, R12, R12 ;  /* 0x0000000c0c0c722b */ /* 0x000fe2000000000c */
[----:B------:R-:W-:-:S07]  /*0eb0*/  UMOV UR7, 0x3fb99999 ;  /* 0x3fb9999900077882 */ /* 0x000fce0000000000 */
[----:B------:R-:W-:Y:S02]  /*0ec0*/  DFMA R12, R10, R12, R10 ;  /* 0x0000000c0a0c722b */ /* 0x000fe4000000000a */
[----:B------:R-:W-:-:S06]  /*0ed0*/  DMUL R10, R8, UR6 ;  /* 0x00000006080a7c28 */ /* 0x000fcc0008000000 */
[----:B------:R-:W-:-:S04]  /*0ee0*/  DFMA R16, R12, -R6, 1 ;  /* 0x3ff000000c10742b */ /* 0x000fc80000000806 */
[----:B------:R-:W-:-:S04]  /*0ef0*/  FSETP.GEU.AND P1, PT, |R11|, 6.5827683646048100446e-37, PT ;  /* 0x036000000b00780b */ /* 0x000fc80003f2e200 */
[----:B------:R-:W-:-:S08]  /*0f00*/  DFMA R16, R12, R16, R12 ;  /* 0x000000100c10722b */ /* 0x000fd0000000000c */
[----:B------:R-:W-:-:S08]  /*0f10*/  DMUL R8, R16, R10 ;  /* 0x0000000a10087228 */ /* 0x000fd00000000000 */
[----:B------:R-:W-:-:S08]  /*0f20*/  DFMA R6, R8, -R6, R10 ;  /* 0x800000060806722b */ /* 0x000fd0000000000a */
[----:B------:R-:W-:-:S10]  /*0f30*/  DFMA R6, R16, R6, R8 ;  /* 0x000000061006722b */ /* 0x000fd40000000008 */
[----:B------:R-:W-:-:S05]  /*0f40*/  FFMA R0, RZ, 1.3649998903274536133, R7 ;  /* 0x3faeb851ff007823 */ /* 0x000fca0000000007 */
[----:B------:R-:W-:-:S13]  /*0f50*/  FSETP.GT.AND P0, PT, |R0|, 1.469367938527859385e-39, PT ;  /* 0x001000000000780b */ /* 0x000fda0003f04200 */
[----:B------:R-:W-:Y:S05]  /*0f60*/  @P0 BRA P1, `(.L_x_15) ;  /* 0x0000000000180947 */ /* 0x000fea0000800000 */
[----:B------:R-:W-:Y:S01]  /*0f70*/  IMAD.MOV.U32 R18, RZ, RZ, R10 ;  /* 0x000000ffff127224 */ /* 0x000fe200078e000a */
[----:B------:R-:W-:Y:S02]  /*0f80*/  MOV R19, R11 ;  /* 0x0000000b00137202 */ /* 0x000fe40000000f00 */
[----:B------:R-:W-:-:S07]  /*0f90*/  MOV R0, 0xfb0 ;  /* 0x00000fb000007802 */ /* 0x000fce0000000f00 */
[----:B------:R-:W-:Y:S05]  /*0fa0*/  CALL.REL.NOINC `($__internal_0_$__cuda_sm20_div_rn_f64_full) ;  /* 0x0000001c00d47944 */ /* 0x000fea0003c00000 */
[----:B------:R-:W-:Y:S01]  /*0fb0*/  IMAD.MOV.U32 R6, RZ, RZ, R20 ;  /* 0x000000ffff067224 */ /* 0x000fe200078e0014 */
[----:B------:R-:W-:-:S07]  /*0fc0*/  MOV R7, R21 ;  /* 0x0000001500077202 */ /* 0x000fce0000000f00 */
.L_x_15:
[----:B------:R-:W-:Y:S05]  /*0fd0*/  BSYNC.RECONVERGENT B0 ;  /* 0x0000000000007941 */ /* 0x000fea0003800200 */
.L_x_14:
[----:B------:R-:W0:Y:S01]  /*0fe0*/  F2F.F64.F32 R26, R26 ;  /* 0x0000001a001a7310 */ /* 0x000e220000201800 */
[----:B------:R-:W1:Y:S01]  /*0ff0*/  LDC.64 R12, c[0x0][0x388] ;  /* 0x0000e200ff0c7b82 */ /* 0x000e620000000a00 */
[----:B------:R-:W2:Y:S01]  /*1000*/  LDG.E R0, desc[UR8][R2.64] ;  /* 0x0000000802007981 */ /* 0x000ea2000c1e1900 */
[----:B0-----:R-:W-:-:S10]  /*1010*/  DADD R4, R26, R6 ;  /* 0x000000001a047229 */ /* 0x001fd40000000006 */
[----:B------:R-:W0:Y:S01]  /*1020*/  F2F.F32.F64 R5, R4 ;  /* 0x0000000400057310 */ /* 0x000e220000301000 */
[----:B-1----:R-:W-:Y:S01]  /*1030*/  IMAD.WIDE R12, R14, 0x8, R12 ;  /* 0x000000080e0c7825 */ /* 0x002fe200078e020c */
[----:B0-----:R0:W-:Y:S04]  /*1040*/  STG.E desc[UR8][R2.64+0x4], R5 ;  /* 0x0000040502007986 */ /* 0x0011e8000c101908 */
[----:B------:R-:W2:Y:S04]  /*1050*/  LDG.E R7, desc[UR8][R12.64] ;  /* 0x000000080c077981 */ /* 0x000ea8000c1e1900 */
[----:B------:R-:W3:Y:S01]  /*1060*/  LDG.E R6, desc[UR8][R12.64+0x4] ;  /* 0x000004080c067981 */ /* 0x000ee2000c1e1900 */
[----:B------:R-:W1:Y:S01]  /*1070*/  LDC.64 R8, c[0x0][0x3a8] ;  /* 0x0000ea00ff087b82 */ /* 0x000e620000000a00 */
[----:B--2---:R-:W-:Y:S01]  /*1080*/  FFMA R7, R0, 0.0099999997764825820923, R7 ;  /* 0x3c23d70a00077823 */ /* 0x004fe20000000007 */
[----:B---3--:R-:W-:-:S04]  /*1090*/  FFMA R17, R5, 0.0099999997764825820923, R6 ;  /* 0x3c23d70a05117823 */ /* 0x008fc80000000006 */
[----:B------:R0:W-:Y:S04]  /*10a0*/  STG.E desc[UR8][R12.64], R7 ;  /* 0x000000070c007986 */ /* 0x0001e8000c101908 */
[----:B------:R0:W-:Y:S04]  /*10b0*/  STG.E desc[UR8][R12.64+0x4], R17 ;  /* 0x000004110c007986 */ /* 0x0001e8000c101908 */
[----:B-1----:R-:W2:Y:S01]  /*10c0*/  LDG.E R0, desc[UR8][R8.64] ;  /* 0x0000000808007981 */ /* 0x002ea2000c1e1900 */
[----:B------:R-:W-:Y:S01]  /*10d0*/  BSSY.RECONVERGENT B0, `(.L_x_16) ;  /* 0x00001cb000007945 */ /* 0x000fe20003800200 */
[----:B--2---:R-:W-:-:S13]  /*10e0*/  FSETP.GT.AND P0, PT, R7, R0, PT ;  /* 0x000000000700720b */ /* 0x004fda0003f04000 */
[----:B0-----:R-:W-:Y:S05]  /*10f0*/  @!P0 BRA `(.L_x_17) ;  /* 0x0000001c00208947 */ /* 0x001fea0003800000 */
[----:B------:R-:W2:Y:S02]  /*1100*/  LDG.E R0, desc[UR8][R8.64+0x8] ;  /* 0x0000080808007981 */ /* 0x000ea4000c1e1900 */
[----:B--2---:R-:W-:-:S13]  /*1110*/  FSETP.GEU.AND P0, PT, R7, R0, PT ;  /* 0x000000000700720b */ /* 0x004fda0003f0e000 */
[----:B------:R-:W-:Y:S05]  /*1120*/  @P0 BRA `(.L_x_17) ;  /* 0x0000001c00140947 */ /* 0x000fea0003800000 */
[----:B------:R-:W2:Y:S02]  /*1130*/  LDG.E R0, desc[UR8][R8.64+0x10] ;  /* 0x0000100808007981 */ /* 0x000ea4000c1e1900 */
[----:B--2---:R-:W-:-:S13]  /*1140*/  FSETP.GEU.AND P0, PT, R17, R0, PT ;  /* 0x000000001100720b */ /* 0x004fda0003f0e000 */
[----:B------:R-:W-:Y:S05]  /*1150*/  @P0 BRA `(.L_x_17) ;  /* 0x0000001c00080947 */ /* 0x000fea0003800000 */
[----:B------:R-:W2:Y:S02]  /*1160*/  LDG.E R8, desc[UR8][R8.64+0x4] ;  /* 0x0000040808087981 */ /* 0x000ea4000c1e1900 */
[----:B--2---:R-:W-:-:S13]  /*1170*/  FSETP.GT.AND P0, PT, R17, R8, PT ;  /* 0x000000081100720b */ /* 0x004fda0003f04000 */
[----:B------:R-:W-:Y:S05]  /*1180*/  @!P0 BRA `(.L_x_17) ;  /* 0x0000001800fc8947 */ /* 0x000fea0003800000 */
[----:B------:R-:W0:Y:S02]  /*1190*/  LDC R6, c[0x0][0x3a0] ;  /* 0x0000e800ff067b82 */ /* 0x000e240000000800 */
[----:B0-----:R-:W-:-:S13]  /*11a0*/  ISETP.GE.AND P0, PT, R6, 0x1, PT ;  /* 0x000000010600780c */ /* 0x001fda0003f06270 */
[----:B------:R-:W-:Y:S05]  /*11b0*/  @!P0 BRA `(.L_x_18) ;  /* 0x0000001800dc8947 */ /* 0x000fea0003800000 */
[----:B------:R-:W0:Y:S01]  /*11c0*/  LDCU.64 UR6, c[0x0][0x398] ;  /* 0x00007300ff0677ac */ /* 0x000e220008000a00 */
[C---:B------:R-:W-:Y:S01]  /*11d0*/  ISETP.GE.U32.AND P0, PT, R6.reuse, 0x4, PT ;  /* 0x000000040600780c */ /* 0x040fe20003f06070 */
[----:B------:R-:W-:Y:S01]  /*11e0*/  HFMA2 R0, -RZ, RZ, 0, 0 ;  /* 0x00000000ff007431 */ /* 0x000fe200000001ff */
[----:B------:R-:W-:Y:S01]  /*11f0*/  LOP3.LUT R4, R6, 0x3, RZ, 0xc0, !PT ;  /* 0x0000000306047812 */ /* 0x000fe200078ec0ff */
[----:B------:R-:W-:Y:S01]  /*1200*/  UMOV UR4, 0x14 ;  /* 0x0000001400047882 */ /* 0x000fe20000000000 */
[----:B------:R-:W-:Y:S01]  /*1210*/  UMOV UR5, 0x0 ;  /* 0x0000000000057882 */ /* 0x000fe20000000000 */
[----:B------:R-:W-:Y:S01]  /*1220*/  IMAD.MOV.U32 R5, RZ, RZ, RZ ;  /* 0x000000ffff057224 */ /* 0x000fe200078e00ff */
[----:B0-----:R-:W-:-:S07]  /*1230*/  UIMAD.WIDE.U32 UR4, UR6, 0x1, UR4 ;  /* 0x00000001060478a5 */ /* 0x001fce000f8e0004 */
[----:B------:R-:W-:Y:S05]  /*1240*/  @!P0 BRA `(.L_x_19) ;  /* 0x0000000800648947 */ /* 0x000fea0003800000 */
[----:B------:R-:W-:Y:S01]  /*1250*/  IMAD.U32 R2, RZ, RZ, UR4 ;  /* 0x00000004ff027e24 */ /* 0x000fe2000f8e00ff */
[----:B------:R-:W-:Y:S01]  /*1260*/  UIADD3 UR4, UPT, UPT, UR5, UR7, URZ ;  /* 0x0000000705047290 */ /* 0x000fe2000fffe0ff */
[----:B------:R-:W-:Y:S01]  /*1270*/  LOP3.LUT R5, R6, 0x7ffffffc, RZ, 0xc0, !PT ;  /* 0x7ffffffc06057812 */ /* 0x000fe200078ec0ff */
[----:B------:R-:W-:Y:S01]  /*1280*/  IMAD.MOV.U32 R0, RZ, RZ, RZ ;  /* 0x000000ffff007224 */ /* 0x000fe200078e00ff */
[----:B------:R-:W-:Y:S02]  /*1290*/  MOV R3, UR5 ;  /* 0x0000000500037c02 */ /* 0x000fe40008000f00 */
[----:B------:R-:W-:Y:S01]  /*12a0*/  IADD3 R6, PT, PT, -R5, RZ, RZ ;  /* 0x000000ff05067210 */ /* 0x000fe20007ffe1ff */
[----:B------:R-:W-:-:S07]  /*12b0*/  IMAD.U32 R3, RZ, RZ, UR4 ;  /* 0x00000004ff037e24 */ /* 0x000fce000f8e00ff */
.L_x_32:
[----:B------:R-:W2:Y:S01]  /*12c0*/  LDG.E R18, desc[UR8][R2.64+-0x10] ;  /* 0xfffff00802127981 */ /* 0x000ea2000c1e1900 */
[----:B------:R-:W-:Y:S01]  /*12d0*/  IADD3 R6, PT, PT, R6, 0x4, RZ ;  /* 0x0000000406067810 */ /* 0x000fe20007ffe0ff */
[----:B------:R-:W-:Y:S03]  /*12e0*/  BSSY.RECONVERGENT B1, `(.L_x_20) ;  /* 0x0000023000017945 */ /* 0x000fe60003800200 */
[----:B------:R-:W-:Y:S02]  /*12f0*/  ISETP.NE.AND P0, PT, R6, RZ, PT ;  /* 0x000000ff0600720c */ /* 0x000fe40003f05270 */
[----:B--2---:R-:W-:-:S13]  /*1300*/  FSETP.GTU.AND P1, PT, R18, R17, PT ;  /* 0x000000111200720b */ /* 0x004fda0003f2c000 */
[----:B------:R-:W-:Y:S05]  /*1310*/  @P1 BRA `(.L_x_21) ;  /* 0x0000000000401947 */ /* 0x000fea0003800000 */
[----:B------:R-:W2:Y:S02]  /*1320*/  LDG.E R8, desc[UR8][R2.64+-0x8] ;  /* 0xfffff80802087981 */ /* 0x000ea4000c1e1900 */
[----:B--2---:R-:W-:-:S13]  /*1330*/  FSETP.GT.AND P1, PT, R8, R17, PT ;  /* 0x000000110800720b */ /* 0x004fda0003f24000 */
[----:B------:R-:W-:Y:S05]  /*1340*/  @!P1 BRA `(.L_x_22) ;  /* 0x0000000000709947 */ /* 0x000fea0003800000 */
[----:B------:R-:W2:Y:S04]  /*1350*/  LDG.E R10, desc[UR8][R2.64+-0x14] ;  /* 0xffffec08020a7981 */ /* 0x000ea8000c1e1900 */
[----:B------:R-:W3:Y:S01]  /*1360*/  LDG.E R9, desc[UR8][R2.64+-0xc] ;  /* 0xfffff40802097981 */ /* 0x000ee2000c1e1900 */
[----:B------:R-:W-:Y:S01]  /*1370*/  FADD R16, -R18, R8 ;  /* 0x0000000812107221 */ /* 0x000fe20000000100 */
[----:B--2---:R-:W-:Y:S01]  /*1380*/  FADD R11, R7, -R10 ;  /* 0x8000000a070b7221 */ /* 0x004fe20000000000 */
[----:B---3--:R-:W-:Y:S01]  /*1390*/  FADD R9, -R10, R9 ;  /* 0x000000090a097221 */ /* 0x008fe20000000100 */
[----:B------:R-:W-:Y:S02]  /*13a0*/  FADD R10, R17, -R18 ;  /* 0x80000012110a7221 */ /* 0x000fe40000000000 */
[----:B------:R-:W-:-:S02]  /*13b0*/  FMUL R16, R11, R16 ;  /* 0x000000100b107220 */ /* 0x000fc40000400000 */
[----:B------:R-:W-:-:S05]  /*13c0*/  FMUL R9, R9, R10 ;  /* 0x0000000a09097220 */ /* 0x000fca0000400000 */
[----:B------:R-:W-:Y:S01]  /*13d0*/  FSETP.GT.AND P1, PT, R9, R16, PT ;  /* 0x000000100900720b */ /* 0x000fe20003f24000 */
[----:B------:R-:W-:-:S12]  /*13e0*/  VIADD R9, R0, 0x1 ;  /* 0x0000000100097836 */ /* 0x000fd80000000000 */
[----:B------:R-:W-:-:S05]  /*13f0*/  @!P1 IADD3 R9, PT, PT, R0, RZ, RZ ;  /* 0x000000ff00099210 */ /* 0x000fca0007ffe0ff */
[----:B------:R-:W-:Y:S01]  /*1400*/  IMAD.MOV.U32 R0, RZ, RZ, R9 ;  /* 0x000000ffff007224 */ /* 0x000fe200078e0009 */
[----:B------:R-:W-:Y:S06]  /*1410*/  BRA `(.L_x_22) ;  /* 0x00000000003c7947 */ /* 0x000fec0003800000 */
.L_x_21:
[----:B------:R-:W2:Y:S02]  /*1420*/  LDG.E R8, desc[UR8][R2.64+-0x8] ;  /* 0xfffff80802087981 */ /* 0x000ea4000c1e1900 */
[----:B--2---:R-:W-:-:S13]  /*1430*/  FSETP.GTU.AND P1, PT, R8, R17, PT ;  /* 0x000000110800720b */ /* 0x004fda0003f2c000 */
[----:B------:R-:W-:Y:S05]  /*1440*/  @P1 BRA `(.L_x_22) ;  /* 0x0000000000301947 */ /* 0x000fea0003800000 */
[----:B------:R-:W2:Y:S04]  /*1450*/  LDG.E R10, desc[UR8][R2.64+-0x14] ;  /* 0xffffec08020a7981 */ /* 0x000ea8000c1e1900 */
[----:B------:R-:W2:Y:S01]  /*1460*/  LDG.E R9, desc[UR8][R2.64+-0xc] ;  /* 0xfffff40802097981 */ /* 0x000ea2000c1e1900 */
[----:B------:R-:W-:Y:S01]  /*1470*/  FADD R11, -R18, R8 ;  /* 0x00000008120b7221 */ /* 0x000fe20000000100 */
[----:B------:R-:W-:Y:S01]  /*1480*/  FADD R18, R17, -R18 ;  /* 0x8000001211127221 */ /* 0x000fe20000000000 */
[----:B--2---:R-:W-:Y:S01]  /*1490*/  FADD R9, -R10, R9 ;  /* 0x000000090a097221 */ /* 0x004fe20000000100 */
[----:B------:R-:W-:-:S03]  /*14a0*/  FADD R10, R7, -R10 ;  /* 0x8000000a070a7221 */ /* 0x000fc60000000000 */
[----:B------:R-:W-:Y:S01]  /*14b0*/  FMUL R9, R9, R18 ;  /* 0x0000001209097220 */ /* 0x000fe20000400000 */
[----:B------:R-:W-:-:S05]  /*14c0*/  FMUL R10, R10, R11 ;  /* 0x0000000b0a0a7220 */ /* 0x000fca0000400000 */
[----:B------:R-:W-:Y:S02]  /*14d0*/  FSETP.GEU.AND P1, PT, R9, R10, PT ;  /* 0x0000000a0900720b */ /* 0x000fe40003f2e000 */
[----:B------:R-:W-:-:S11]  /*14e0*/  IADD3 R9, PT, PT, R0, -0x1, RZ ;  /* 0xffffffff00097810 */ /* 0x000fd60007ffe0ff */
[----:B------:R-:W-:-:S05]  /*14f0*/  @P1 IMAD.MOV R9, RZ, RZ, R0 ;  /* 0x000000ffff091224 */ /* 0x000fca00078e0200 */
[----:B------:R-:W-:-:S07]  /*1500*/  MOV R0, R9 ;  /* 0x0000000900007202 */ /* 0x000fce0000000f00 */
.L_x_22:
[----:B------:R-:W-:Y:S05]  /*1510*/  BSYNC.RECONVERGENT B1 ;  /* 0x0000000000017941 */ /* 0x000fea0003800200 */
.L_x_20:
[----:B------:R-:W-:Y:S01]  /*1520*/  FSETP.GTU.AND P1, PT, R8, R17, PT ;  /* 0x000000110800720b */ /* 0x000fe20003f2c000 */
[----:B------:R-:W-:-:S12]  /*1530*/  BSSY.RECONVERGENT B1, `(.L_x_23) ;  /* 0x0000021000017945 */ /* 0x000fd80003800200 */
[----:B------:R-:W-:Y:S05]  /*1540*/  @P1 BRA `(.L_x_24) ;  /* 0x0000000000401947 */ /* 0x000fea0003800000 */
[----:B------:R-:W2:Y:S02]  /*1550*/  LDG.E R10, desc[UR8][R2.64] ;  /* 0x00000008020a7981 */ /* 0x000ea4000c1e1900 */
[----:B--2---:R-:W-:-:S13]  /*1560*/  FSETP.GT.AND P1, PT, R10, R17, PT ;  /* 0x000000110a00720b */ /* 0x004fda0003f24000 */
[----:B------:R-:W-:Y:S05]  /*1570*/  @!P1 BRA `(.L_x_25) ;  /* 0x0000000000709947 */ /* 0x000fea0003800000 */
[----:B------:R-:W2:Y:S04]  /*1580*/  LDG.E R18, desc[UR8][R2.64+-0xc] ;  /* 0xfffff40802127981 */ /* 0x000ea8000c1e1900 */
[----:B------:R-:W3:Y:S01]  /*1590*/  LDG.E R9, desc[UR8][R2.64+-0x4] ;  /* 0xfffffc0802097981 */ /* 0x000ee2000c1e1900 */
[--C-:B------:R-:W-:Y:S01]  /*15a0*/  FADD R16, R10, -R8.reuse ;  /* 0x800000080a107221 */ /* 0x100fe20000000000 */
[----:B------:R-:W-:Y:S01]  /*15b0*/  FADD R8, R17, -R8 ;  /* 0x8000000811087221 */ /* 0x000fe20000000000 */
[----:B--2---:R-:W-:Y:S01]  /*15c0*/  FADD R11, R7, -R18 ;  /* 0x80000012070b7221 */ /* 0x004fe20000000000 */
[----:B---3--:R-:W-:-:S03]  /*15d0*/  FADD R9, -R18, R9 ;  /* 0x0000000912097221 */ /* 0x008fc60000000100 */
[----:B------:R-:W-:Y:S01]  /*15e0*/  FMUL R11, R11, R16 ;  /* 0x000000100b0b7220 */ /* 0x000fe20000400000 */
[----:B------:R-:W-:-:S05]  /*15f0*/  FMUL R8, R9, R8 ;  /* 0x0000000809087220 */ /* 0x000fca0000400000 */
[----:B------:R-:W-:Y:S02]  /*1600*/  FSETP.GT.AND P1, PT, R8, R11, PT ;  /* 0x0000000b0800720b */ /* 0x000fe40003f24000 */
[----:B------:R-:W-:-:S11]  /*1610*/  IADD3 R8, PT, PT, R0, 0x1, RZ ;  /* 0x0000000100087810 */ /* 0x000fd60007ffe0ff */
[----:B------:R-:W-:-:S05]  /*1620*/  @!P1 IMAD.MOV R8, RZ, RZ, R0 ;  /* 0x000000ffff089224 */ /* 0x000fca00078e0200 */
[----:B------:R-:W-:Y:S01]  /*1630*/  MOV R0, R8 ;  /* 0x0000000800007202 */ /* 0x000fe20000000f00 */
[----:B------:R-:W-:Y:S06]  /*1640*/  BRA `(.L_x_25) ;  /* 0x00000000003c7947 */ /* 0x000fec0003800000 */
.L_x_24:
[----:B------:R-:W2:Y:S02]  /*1650*/  LDG.E R10, desc[UR8][R2.64] ;  /* 0x00000008020a7981 */ /* 0x000ea4000c1e1900 */
[----:B--2---:R-:W-:-:S13]  /*1660*/  FSETP.GTU.AND P1, PT, R10, R17, PT ;  /* 0x000000110a00720b */ /* 0x004fda0003f2c000 */
[----:B------:R-:W-:Y:S05]  /*1670*/  @P1 BRA `(.L_x_25) ;  /* 0x0000000000301947 */ /* 0x000fea0003800000 */
[----:B------:R-:W2:Y:S04]  /*1680*/  LDG.E R16, desc[UR8][R2.64+-0xc] ;  /* 0xfffff40802107981 */ /* 0x000ea8000c1e1900 */
[----:B------:R-:W2:Y:S01]  /*1690*/  LDG.E R9, desc[UR8][R2.64+-0x4] ;  /* 0xfffffc0802097981 */ /* 0x000ea2000c1e1900 */
[--C-:B------:R-:W-:Y:S01]  /*16a0*/  FADD R11, R10, -R8.reuse ;  /* 0x800000080a0b7221 */ /* 0x100fe20000000000 */
        /* <DEDUP_REMOVED lines=9> */
.L_x_25:
[----:B------:R-:W-:Y:S05]  /*1740*/  BSYNC.RECONVERGENT B1 ;  /* 0x0000000000017941 */ /* 0x000fea0003800200 */
.L_x_23:
        /* <DEDUP_REMOVED lines=19> */
.L_x_27:
        /* <DEDUP_REMOVED lines=15> */
.L_x_28:
[----:B------:R-:W-:Y:S05]  /*1970*/  BSYNC.RECONVERGENT B1 ;  /* 0x0000000000017941 */ /* 0x000fea0003800200 */
.L_x_26:
[----:B------:R-:W-:Y:S01]  /*1980*/  FSETP.GTU.AND P1, PT, R8, R17, PT ;  /* 0x000000110800720b */ /* 0x000fe20003f2c000 */
[----:B------:R-:W-:-:S12]  /*1990*/  BSSY.RECONVERGENT B1, `(.L_x_29) ;  /* 0x0000021000017945 */ /* 0x000fd80003800200 */
[----:B------:R-:W-:Y:S05]  /*19a0*/  @P1 BRA `(.L_x_30) ;  /* 0x0000000000401947 */ /* 0x000fea0003800000 */
[----:B------:R-:W2:Y:S02]  /*19b0*/  LDG.E R11, desc[UR8][R2.64+0x10] ;  /* 0x00001008020b7981 */ /* 0x000ea4000c1e1900 */
[----:B--2---:R-:W-:-:S13]  /*19c0*/  FSETP.GT.AND P1, PT, R11, R17, PT ;  /* 0x000000110b00720b */ /* 0x004fda0003f24000 */
[----:B------:R-:W-:Y:S05]  /*19d0*/  @!P1 BRA `(.L_x_31) ;  /* 0x0000000000709947 */ /* 0x000fea0003800000 */
        /* <DEDUP_REMOVED lines=8> */
[----:B------:R-:W-:Y:S02]  /*1a60*/  FSETP.GT.AND P1, PT, R8, R11, PT ;  /* 0x0000000b0800720b */ /* 0x000fe40003f24000 */
[----:B------:R-:W-:-:S11]  /*1a70*/  IADD3 R8, PT, PT, R0, 0x1, RZ ;  /* 0x0000000100087810 */ /* 0x000fd60007ffe0ff */
[----:B------:R-:W-:-:S05]  /*1a80*/  @!P1 IMAD.MOV R8, RZ, RZ, R0 ;  /* 0x000000ffff089224 */ /* 0x000fca00078e0200 */
[----:B------:R-:W-:Y:S01]  /*1a90*/  MOV R0, R8 ;  /* 0x0000000800007202 */ /* 0x000fe20000000f00 */
[----:B------:R-:W-:Y:S06]  /*1aa0*/  BRA `(.L_x_31) ;  /* 0x00000000003c7947 */ /* 0x000fec0003800000 */
.L_x_30:
        /* <DEDUP_REMOVED lines=15> */
.L_x_31:
[----:B------:R-:W-:Y:S05]  /*1ba0*/  BSYNC.RECONVERGENT B1 ;  /* 0x0000000000017941 */ /* 0x000fea0003800200 */
.L_x_29:
[----:B------:R-:W-:-:S04]  /*1bb0*/  IADD3 R2, P1, PT, R2, 0x20, RZ ;  /* 0x0000002002027810 */ /* 0x000fc80007f3e0ff */
[----:B------:R-:W-:Y:S01]  /*1bc0*/  IADD3.X R3, PT, PT, RZ, R3, RZ, P1, !PT ;  /* 0x00000003ff037210 */ /* 0x000fe20000ffe4ff */
[----:B------:R-:W-:Y:S08]  /*1bd0*/  @P0 BRA `(.L_x_32) ;  /* 0xfffffff400b80947 */ /* 0x000ff0000383ffff */
.L_x_19:
[----:B------:R-:W-:-:S13]  /*1be0*/  ISETP.NE.AND P0, PT, R4, RZ, PT ;  /* 0x000000ff0400720c */ /* 0x000fda0003f05270 */
[----:B------:R-:W-:Y:S05]  /*1bf0*/  @!P0 BRA `(.L_x_33) ;  /* 0x0000000000b88947 */ /* 0x000fea0003800000 */
[----:B------:R-:W0:Y:S01]  /*1c00*/  LDC.64 R2, c[0x0][0x398] ;  /* 0x0000e600ff027b82 */ /* 0x000e220000000a00 */
[----:B------:R-:W-:Y:S02]  /*1c10*/  IMAD.MOV R4, RZ, RZ, -R4 ;  /* 0x000000ffff047224 */ /* 0x000fe400078e0a04 */
[----:B0-----:R-:W-:-:S03]  /*1c20*/  IMAD.WIDE.U32 R2, R5, 0x8, R2 ;  /* 0x0000000805027825 */ /* 0x001fc600078e0002 */
[----:B------:R-:W-:-:S04]  /*1c30*/  IADD3 R2, P0, PT, R2, 0x8, RZ ;  /* 0x0000000802027810 */ /* 0x000fc80007f1e0ff */
[----:B------:R-:W-:-:S09]  /*1c40*/  IADD3.X R3, PT, PT, RZ, R3, RZ, P0, !PT ;  /* 0x00000003ff037210 */ /* 0x000fd200007fe4ff */
.L_x_37:
        /* <DEDUP_REMOVED lines=19> */
[----:B------:R-:W-:-:S04]  /*1d80*/  @!P1 IADD3 R5, PT, PT, R0, RZ, RZ ;  /* 0x000000ff00059210 */ /* 0x000fc80007ffe0ff */
[----:B------:R-:W-:Y:S01]  /*1d90*/  MOV R0, R5 ;  /* 0x0000000500007202 */ /* 0x000fe20000000f00 */
[----:B------:R-:W-:Y:S06]  /*1da0*/  BRA `(.L_x_36) ;  /* 0x00000000003c7947 */ /* 0x000fec0003800000 */
.L_x_35:
        /* <DEDUP_REMOVED lines=11> */
[----:B------:R-:W-:Y:S01]  /*1e60*/  FSETP.GEU.AND P1, PT, R10, R5, PT ;  /* 0x000000050a00720b */ /* 0x000fe20003f2e000 */
[----:B------:R-:W-:-:S12]  /*1e70*/  VIADD R5, R0, 0xffffffff ;  /* 0xffffffff00057836 */ /* 0x000fd80000000000 */
[----:B------:R-:W-:-:S04]  /*1e80*/  @P1 IADD3 R5, PT, PT, R0, RZ, RZ ;  /* 0x000000ff00051210 */ /* 0x000fc80007ffe0ff */
[----:B------:R-:W-:-:S07]  /*1e90*/  MOV R0, R5 ;  /* 0x0000000500007202 */ /* 0x000fce0000000f00 */
.L_x_36:
[----:B------:R-:W-:Y:S05]  /*1ea0*/  BSYNC.RECONVERGENT B1 ;  /* 0x0000000000017941 */ /* 0x000fea0003800200 */
.L_x_34:
[----:B------:R-:W-:-:S05]  /*1eb0*/  IADD3 R2, P1, PT, R2, 0x8, RZ ;  /* 0x0000000802027810 */ /* 0x000fca0007f3e0ff */
[----:B------:R-:W-:Y:S01]  /*1ec0*/  IMAD.X R3, RZ, RZ, R3, P1 ;  /* 0x000000ffff037224 */ /* 0x000fe200008e0603 */
[----:B------:R-:W-:Y:S07]  /*1ed0*/  @P0 BRA `(.L_x_37) ;  /* 0xfffffffc005c0947 */ /* 0x000fee000383ffff */
.L_x_33:
[----:B------:R-:W-:-:S13]  /*1ee0*/  ISETP.GE.AND P0, PT, R0, 0x1, PT ;  /* 0x000000010000780c */ /* 0x000fda0003f06270 */
[----:B------:R-:W-:Y:S05]  /*1ef0*/  @!P0 BRA `(.L_x_18) ;  /* 0x0000000c008c8947 */ /* 0x000fea0003800000 */
[----:B------:R-:W0:Y:S08]  /*1f00*/  LDC.64 R2, c[0x0][0x390] ;  /* 0x0000e400ff027b82 */ /* 0x000e300000000a00 */
[----:B------:R-:W1:Y:S01]  /*1f10*/  LDC.64 R18, c[0x0][0x398] ;  /* 0x0000e600ff127b82 */ /* 0x000e620000000a00 */
[----:B0-----:R-:W-:-:S05]  /*1f20*/  IMAD.WIDE R14, R14, 0x8, R2 ;  /* 0x000000080e0e7825 */ /* 0x001fca00078e0202 */
[----:B------:R0:W-:Y:S04]  /*1f30*/  STG.E desc[UR8][R14.64], R7 ;  /* 0x000000070e007986 */ /* 0x0001e8000c101908 */
[----:B------:R2:W-:Y:S04]  /*1f40*/  STG.E desc[UR8][R14.64+0x4], R17 ;  /* 0x000004110e007986 */ /* 0x0005e8000c101908 */
[----:B-1----:R-:W3:Y:S04]  /*1f50*/  LDG.E R0, desc[UR8][R18.64+0x4] ;  /* 0x0000040812007981 */ /* 0x002ee8000c1e1900 */
[----:B------:R-:W3:Y:S04]  /*1f60*/  LDG.E R3, desc[UR8][R18.64+0xc] ;  /* 0x00000c0812037981 */ /* 0x000ee8000c1e1900 */
[----:B------:R-:W4:Y:S04]  /*1f70*/  LDG.E R5, desc[UR8][R18.64] ;  /* 0x0000000812057981 */ /* 0x000f28000c1e1900 */
[----:B------:R-:W4:Y:S04]  /*1f80*/  LDG.E R2, desc[UR8][R18.64+0x8] ;  /* 0x0000080812027981 */ /* 0x000f28000c1e1900 */
[----:B------:R-:W5:Y:S04]  /*1f90*/  LDG.E R11, desc[UR8][R12.64+0x4] ;  /* 0x000004080c0b7981 */ /* 0x000f68000c1e1900 */
[----:B------:R-:W2:Y:S01]  /*1fa0*/  LDG.E R9, desc[UR8][R12.64] ;  /* 0x000000080c097981 */ /* 0x000ea2000c1e1900 */
[----:B------:R-:W-:Y:S01]  /*1fb0*/  BSSY.RECONVERGENT B1, `(.L_x_38) ;  /* 0x0000014000017945 */ /* 0x000fe20003800200 */
[----:B---3--:R-:W-:-:S04]  /*1fc0*/  FADD R21, -R0, R3 ;  /* 0x0000000300157221 */ /* 0x008fc80000000100 */
[----:B------:R-:W-:Y:S01]  /*1fd0*/  FMUL R3, R21, R21 ;  /* 0x0000001515037220 */ /* 0x000fe20000400000 */
[----:B----4-:R-:W-:-:S04]  /*1fe0*/  FADD R2, -R5, R2 ;  /* 0x0000000205027221 */ /* 0x010fc80000000100 */
[----:B------:R-:W-:Y:S01]  /*1ff0*/  FFMA R4, R2, R2, R3 ;  /* 0x0000000202047223 */ /* 0x000fe20000000003 */
[----:B-----5:R-:W-:-:S03]  /*2000*/  FADD R0, R11, -R0 ;  /* 0x800000000b007221 */ /* 0x020fc60000000000 */
[----:B0-----:R-:W0:Y:S01]  /*2010*/  MUFU.RCP R7, R4 ;  /* 0x0000000400077308 */ /* 0x001e220000001000 */
[----:B--2---:R-:W-:Y:S01]  /*2020*/  FADD R3, R9, -R5 ;  /* 0x8000000509037221 */ /* 0x004fe20000000000 */
[----:B------:R-:W-:-:S04]  /*2030*/  FMUL R0, R0, R21 ;  /* 0x0000001500007220 */ /* 0x000fc80000400000 */
[----:B------:R-:W-:-:S04]  /*2040*/  FFMA R3, R3, R2, R0 ;  /* 0x0000000203037223 */ /* 0x000fc80000000000 */
[----:B------:R-:W1:Y:S01]  /*2050*/  FCHK P0, R3, R4 ;  /* 0x0000000403007302 */ /* 0x000e620000000000 */
[----:B0-----:R-:W-:-:S04]  /*2060*/  FFMA R6, -R4, R7, 1 ;  /* 0x3f80000004067423 */ /* 0x001fc80000000107 */
[----:B------:R-:W-:-:S04]  /*2070*/  FFMA R6, R7, R6, R7 ;  /* 0x0000000607067223 */ /* 0x000fc80000000007 */
[----:B------:R-:W-:-:S04]  /*2080*/  FFMA R7, R3, R6, RZ ;  /* 0x0000000603077223 */ /* 0x000fc800000000ff */
[----:B------:R-:W-:-:S04]  /*2090*/  FFMA R0, -R4, R7, R3 ;  /* 0x0000000704007223 */ /* 0x000fc80000000103 */
[----:B------:R-:W-:Y:S01]  /*20a0*/  FFMA R0, R6, R0, R7 ;  /* 0x0000000006007223 */ /* 0x000fe20000000007 */
[----:B-1----:R-:W-:Y:S06]  /*20b0*/  @!P0 BRA `(.L_x_39) ;  /* 0x00000000000c8947 */ /* 0x002fec0003800000 */
[----:B------:R-:W-:Y:S02]  /*20c0*/  MOV R0, R4 ;  /* 0x0000000400007202 */ /* 0x000fe40000000f00 */
[----:B------:R-:W-:-:S07]  /*20d0*/  MOV R10, 0x20f0 ;  /* 0x000020f0000a7802 */ /* 0x000fce0000000f00 */
[----:B------:R-:W-:Y:S05]  /*20e0*/  CALL.REL.NOINC `($__internal_2_$__cuda_sm3x_div_rn_noftz_f32_slowpath) ;  /* 0x0000001400547944 */ /* 0x000fea0003c00000 */
.L_x_39:
[----:B------:R-:W-:Y:S05]  /*20f0*/  BSYNC.RECONVERGENT B1 ;  /* 0x0000000000017941 */ /* 0x000fea0003800200 */
.L_x_38:
[----:B------:R-:W0:Y:S01]  /*2100*/  LDC.64 R6, c[0x0][0x398] ;  /* 0x0000e600ff067b82 */ /* 0x000e220000000a00 */
[----:B------:R-:W-:-:S04]  /*2110*/  FSETP.GEU.AND P0, PT, R0, RZ, PT ;  /* 0x000000ff0000720b */ /* 0x000fc80003f0e000 */
[----:B------:R-:W-:-:S04]  /*2120*/  FSEL R0, R0, RZ, P0 ;  /* 0x000000ff00007208 */ /* 0x000fc80000000000 */
[----:B------:R-:W-:-:S05]  /*2130*/  FMNMX.NAN R0, R0, 1, PT ;  /* 0x3f80000000007809 */ /* 0x000fca0003820000 */
[----:B------:R-:W-:Y:S02]  /*2140*/  FFMA R2, R2, R0, R5 ;  /* 0x0000000002027223 */ /* 0x000fe40000000005 */
[----:B------:R-:W1:Y:S03]  /*2150*/  LDC R5, c[0x0][0x3a0] ;  /* 0x0000e800ff057b82 */ /* 0x000e660000000800 */
[----:B------:R2:W-:Y:S04]  /*2160*/  STG.E desc[UR8][R12.64], R2 ;  /* 0x000000020c007986 */ /* 0x0005e8000c101908 */
[----:B0-----:R-:W3:Y:S04]  /*2170*/  LDG.E R3, desc[UR8][R6.64+0x4] ;  /* 0x0000040806037981 */ /* 0x001ee8000c1e1900 */
[----:B------:R-:W3:Y:S01]  /*2180*/  LDG.E R4, desc[UR8][R6.64+0xc] ;  /* 0x00000c0806047981 */ /* 0x000ee2000c1e1900 */
[----:B-1----:R-:W-:Y:S01]  /*2190*/  ISETP.NE.AND P0, PT, R5, 0x1, PT ;  /* 0x000000010500780c */ /* 0x002fe20003f05270 */
[----:B---3--:R-:W-:-:S04]  /*21a0*/  FADD R4, -R3, R4 ;  /* 0x0000000403047221 */ /* 0x008fc80000000100 */
[----:B------:R-:W-:Y:S01]  /*21b0*/  FFMA R4, R0, R4, R3 ;  /* 0x0000000400047223 */ /* 0x000fe20000000003 */
[----:B------:R-:W-:-:S03]  /*21c0*/  FADD R0, R9, -R2 ;  /* 0x8000000209007221 */ /* 0x000fc60000000000 */
[----:B------:R-:W-:Y:S01]  /*21d0*/  FADD R3, R11, -R4 ;  /* 0x800000040b037221 */ /* 0x000fe20000000000 */
[----:B------:R2:W-:Y:S03]  /*21e0*/  STG.E desc[UR8][R12.64+0x4], R4 ;  /* 0x000004040c007986 */ /* 0x0005e6000c101908 */
[----:B------:R-:W-:-:S04]  /*21f0*/  FMUL R3, R3, R3 ;  /* 0x0000000303037220 */ /* 0x000fc80000400000 */
[----:B------:R-:W-:Y:S01]  /*2200*/  FFMA R8, R0, R0, R3 ;  /* 0x0000000000087223 */ /* 0x000fe20000000003 */
[----:B------:R-:W-:Y:S06]  /*2210*/  @!P0 BRA `(.L_x_40) ;  /* 0x0000000800248947 */ /* 0x000fec0003800000 */
[C---:B------:R-:W-:Y:S01]  /*2220*/  ISETP.NE.AND P0, PT, R5.reuse, 0x2, PT ;  /* 0x000000020500780c */ /* 0x040fe20003f05270 */
[----:B------:R-:W-:Y:S01]  /*2230*/  IMAD.MOV.U32 R3, RZ, RZ, 0x1 ;  /* 0x00000001ff037424 */ /* 0x000fe200078e00ff */
[----:B------:R-:W-:-:S11]  /*2240*/  IADD3 R7, PT, PT, R5, -0x1, RZ ;  /* 0xffffffff05077810 */ /* 0x000fd60007ffe0ff */
[----:B------:R-:W-:Y:S05]  /*2250*/  @!P0 BRA `(.L_x_41) ;  /* 0x00000004006c8947 */ /* 0x000fea0003800000 */
[----:B------:R-:W0:Y:S01]  /*2260*/  LDCU.64 UR4, c[0x0][0x398] ;  /* 0x00007300ff0477ac */ /* 0x000e220008000a00 */
[----:B------:R-:W-:Y:S01]  /*2270*/  LOP3.LUT R5, R7, 0xfffffffe, RZ, 0xc0, !PT ;  /* 0xfffffffe07057812 */ /* 0x000fe200078ec0ff */
[----:B------:R-:W-:-:S03]  /*2280*/  HFMA2 R6, -RZ, RZ, 0, 0 ;  /* 0x00000000ff067431 */ /* 0x000fc600000001ff */
[----:B------:R-:W-:Y:S01]  /*2290*/  IADD3 R5, PT, PT, -R5, RZ, RZ ;  /* 0x000000ff05057210 */ /* 0x000fe20007ffe1ff */
[----:B0-----:R-:W-:-:S04]  /*22a0*/  UIADD3 UR4, UP0, UPT, UR4, 0x10, URZ ;  /* 0x0000001004047890 */ /* 0x001fc8000ff1e0ff */
[----:B------:R-:W-:Y:S02]  /*22b0*/  UIADD3.X UR5, UPT, UPT, URZ, UR5, URZ, UP0, !UPT ;  /* 0x00000005ff057290 */ /* 0x000fe400087fe4ff */
[----:B------:R-:W-:-:S04]  /*22c0*/  IMAD.U32 R16, RZ, RZ, UR4 ;  /* 0x00000004ff107e24 */ /* 0x000fc8000f8e00ff */
[----:B------:R-:W-:-:S07]  /*22d0*/  MOV R17, UR5 ;  /* 0x0000000500117c02 */ /* 0x000fce0008000f00 */
.L_x_46:
[----:B------:R-:W3:Y:S04]  /*22e0*/  LDG.E R20, desc[UR8][R16.64+-0x4] ;  /* 0xfffffc0810147981 */ /* 0x000ee8000c1e1900 */
[----:B0-2---:R-:W2:Y:S04]  /*22f0*/  LDG.E R4, desc[UR8][R16.64+0x4] ;  /* 0x0000040810047981 */ /* 0x005ea8000c1e1900 */
[----:B------:R-:W4:Y:S04]  /*2300*/  LDG.E R21, desc[UR8][R16.64+-0x8] ;  /* 0xfffff80810157981 */ /* 0x000f28000c1e1900 */
[----:B------:R-:W4:Y:S01]  /*2310*/  LDG.E R2, desc[UR8][R16.64] ;  /* 0x0000000810027981 */ /* 0x000f22000c1e1900 */
[----:B------:R-:W-:Y:S01]  /*2320*/  IADD3 R5, PT, PT, R5, 0x2, RZ ;  /* 0x0000000205057810 */ /* 0x000fe20007ffe0ff */
[----:B------:R-:W-:Y:S03]  /*2330*/  BSSY.RECONVERGENT B1, `(.L_x_42) ;  /* 0x0000015000017945 */ /* 0x000fe60003800200 */
[----:B------:R-:W-:Y:S01]  /*2340*/  ISETP.NE.AND P2, PT, R5, RZ, PT ;  /* 0x000000ff0500720c */ /* 0x000fe20003f45270 */
[----:B---3--:R-:W-:Y:S01]  /*2350*/  FADD R10, R11, -R20 ;  /* 0x800000140b0a7221 */ /* 0x008fe20000000000 */
[----:B--2---:R-:W-:-:S04]  /*2360*/  FADD R23, -R20, R4 ;  /* 0x0000000414177221 */ /* 0x004fc80000000100 */
[-C--:B------:R-:W-:Y:S01]  /*2370*/  FMUL R3, R23, R23.reuse ;  /* 0x0000001717037220 */ /* 0x080fe20000400000 */
[----:B------:R-:W-:Y:S01]  /*2380*/  FMUL R10, R10, R23 ;  /* 0x000000170a0a7220 */ /* 0x000fe20000400000 */
[----:B----4-:R-:W-:-:S04]  /*2390*/  FADD R22, -R21, R2 ;  /* 0x0000000215167221 */ /* 0x010fc80000000100 */
[----:B------:R-:W-:Y:S01]  /*23a0*/  FFMA R0, R22, R22, R3 ;  /* 0x0000001616007223 */ /* 0x000fe20000000003 */
[----:B------:R-:W-:-:S03]  /*23b0*/  FADD R3, R9, -R21 ;  /* 0x8000001509037221 */ /* 0x000fc60000000000 */
[----:B------:R-:W0:Y:S01]  /*23c0*/  MUFU.RCP R19, R0 ;  /* 0x0000000000137308 */ /* 0x000e220000001000 */
[----:B------:R-:W-:-:S07]  /*23d0*/  FFMA R3, R3, R22, R10 ;  /* 0x0000001603037223 */ /* 0x000fce000000000a */
[----:B------:R-:W1:Y:S01]  /*23e0*/  FCHK P0, R3, R0 ;  /* 0x0000000003007302 */ /* 0x000e620000000000 */
[----:B0-----:R-:W-:-:S04]  /*23f0*/  FFMA R18, -R0, R19, 1 ;  /* 0x3f80000000127423 */ /* 0x001fc80000000113 */
[----:B------:R-:W-:-:S04]  /*2400*/  FFMA R18, R19, R18, R19 ;  /* 0x0000001213127223 */ /* 0x000fc80000000013 */
[----:B------:R-:W-:-:S04]  /*2410*/  FFMA R19, R3, R18, RZ ;  /* 0x0000001203137223 */ /* 0x000fc800000000ff */
[----:B------:R-:W-:-:S04]  /*2420*/  FFMA R10, -R0, R19, R3 ;  /* 0x00000013000a7223 */ /* 0x000fc80000000103 */
[----:B------:R-:W-:Y:S01]  /*2430*/  FFMA R10, R18, R10, R19 ;  /* 0x0000000a120a7223 */ /* 0x000fe20000000013 */
[----:B-1----:R-:W-:Y:S06]  /*2440*/  @!P0 BRA `(.L_x_43) ;  /* 0x00000000000c8947 */ /* 0x002fec0003800000 */
[----:B------:R-:W-:-:S07]  /*2450*/  MOV R10, 0x2470 ;  /* 0x00002470000a7802 */ /* 0x000fce0000000f00 */
[----:B------:R-:W-:Y:S05]  /*2460*/  CALL.REL.NOINC `($__internal_2_$__cuda_sm3x_div_rn_noftz_f32_slowpath) ;  /* 0x0000001000747944 */ /* 0x000fea0003c00000 */
[----:B------:R-:W-:-:S07]  /*2470*/  IMAD.MOV.U32 R10, RZ, RZ, R0 ;  /* 0x000000ffff0a7224 */ /* 0x000fce00078e0000 */
.L_x_43:
[----:B------:R-:W-:Y:S05]  /*2480*/  BSYNC.RECONVERGENT B1 ;  /* 0x0000000000017941 */ /* 0x000fea0003800200 */
.L_x_42:
[----:B------:R-:W-:-:S04]  /*2490*/  FSETP.GEU.AND P0, PT, R10, RZ, PT ;  /* 0x000000ff0a00720b */ /* 0x000fc80003f0e000 */
[----:B------:R-:W-:-:S04]  /*24a0*/  FSEL R10, R10, RZ, P0 ;  /* 0x000000ff0a0a7208 */ /* 0x000fc80000000000 */
[----:B------:R-:W-:-:S05]  /*24b0*/  FMNMX.NAN R10, R10, 1, PT ;  /* 0x3f8000000a0a7809 */ /* 0x000fca0003820000 */
[-C--:B------:R-:W-:Y:S01]  /*24c0*/  FFMA R20, R23, R10.reuse, R20 ;  /* 0x0000000a17147223 */ /* 0x080fe20000000014 */
[----:B------:R-:W-:-:S03]  /*24d0*/  FFMA R10, R22, R10, R21 ;  /* 0x0000000a160a7223 */ /* 0x000fc60000000015 */
[----:B------:R-:W-:Y:S01]  /*24e0*/  FADD R0, R11, -R20 ;  /* 0x800000140b007221 */ /* 0x000fe20000000000 */
[----:B------:R-:W-:-:S03]  /*24f0*/  FADD R19, R9, -R10 ;  /* 0x8000000a09137221 */ /* 0x000fc60000000000 */
[----:B------:R-:W-:-:S04]  /*2500*/  FMUL R0, R0, R0 ;  /* 0x0000000000007220 */ /* 0x000fc80000400000 */
[----:B------:R-:W-:-:S05]  /*2510*/  FFMA R19, R19, R19, R0 ;  /* 0x0000001313137223 */ /* 0x000fca0000000000 */
[----:B------:R-:W-:-:S13]  /*2520*/  FSETP.GEU.AND P1, PT, R19, R8, PT ;  /* 0x000000081300720b */ /* 0x000fda0003f2e000 */
[----:B------:R0:W-:Y:S04]  /*2530*/  @!P1 STG.E desc[UR8][R12.64], R10 ;  /* 0x0000000a0c009986 */ /* 0x0001e8000c101908 */
[----:B------:R1:W-:Y:S04]  /*2540*/  @!P1 STG.E desc[UR8][R12.64+0x4], R20 ;  /* 0x000004140c009986 */ /* 0x0003e8000c101908 */
[----:B------:R-:W0:Y:S04]  /*2550*/  @!P1 LDG.E R4, desc[UR8][R16.64+0x4] ;  /* 0x0000040810049981 */ /* 0x000e28000c1e1900 */
[----:B------:R-:W2:Y:S04]  /*2560*/  LDG.E R21, desc[UR8][R16.64+0xc] ;  /* 0x00000c0810157981 */ /* 0x000ea8000c1e1900 */
[----:B------:R-:W3:Y:S04]  /*2570*/  @!P1 LDG.E R2, desc[UR8][R16.64] ;  /* 0x0000000810029981 */ /* 0x000ee8000c1e1900 */
[----:B------:R-:W3:Y:S01]  /*2580*/  LDG.E R23, desc[UR8][R16.64+0x8] ;  /* 0x0000080810177981 */ /* 0x000ee2000c1e1900 */
[----:B------:R-:W-:Y:S01]  /*2590*/  BSSY.RECONVERGENT B1, `(.L_x_44) ;  /* 0x0000015000017945 */ /* 0x000fe20003800200 */
[----:B------:R-:W-:Y:S01]  /*25a0*/  @!P1 MOV R8, R19 ;  /* 0x0000001300089202 */ /* 0x000fe20000000f00 */
[--C-:B0-----:R-:W-:Y:S01]  /*25b0*/  FADD R10, R11, -R4.reuse ;  /* 0x800000040b0a7221 */ /* 0x101fe20000000000 */
[----:B--2---:R-:W-:-:S04]  /*25c0*/  FADD R21, R21, -R4 ;  /* 0x8000000415157221 */ /* 0x004fc80000000000 */
[-C--:B------:R-:W-:Y:S01]  /*25d0*/  FMUL R0, R21, R21.reuse ;  /* 0x0000001515007220 */ /* 0x080fe20000400000 */
[----:B------:R-:W-:Y:S01]  /*25e0*/  FMUL R3, R10, R21 ;  /* 0x000000150a037220 */ /* 0x000fe20000400000 */
[----:B---3--:R-:W-:-:S04]  /*25f0*/  FADD R23, R23, -R2 ;  /* 0x8000000217177221 */ /* 0x008fc80000000000 */
[----:B------:R-:W-:Y:S01]  /*2600*/  FFMA R22, R23, R23, R0 ;  /* 0x0000001717167223 */ /* 0x000fe20000000000 */
[----:B------:R-:W-:-:S03]  /*2610*/  FADD R0, R9, -R2 ;  /* 0x8000000209007221 */ /* 0x000fc60000000000 */
[----:B------:R-:W0:Y:S01]  /*2620*/  MUFU.RCP R18, R22 ;  /* 0x0000001600127308 */ /* 0x000e220000001000 */
[----:B------:R-:W-:-:S07]  /*2630*/  FFMA R3, R0, R23, R3 ;  /* 0x0000001700037223 */ /* 0x000fce0000000003 */
[----:B------:R-:W2:Y:S01]  /*2640*/  FCHK P0, R3, R22 ;  /* 0x0000001603007302 */ /* 0x000ea20000000000 */
[----:B0-----:R-:W-:-:S04]  /*2650*/  FFMA R25, -R22, R18, 1 ;  /* 0x3f80000016197423 */ /* 0x001fc80000000112 */
[----:B------:R-:W-:-:S04]  /*2660*/  FFMA R18, R18, R25, R18 ;  /* 0x0000001912127223 */ /* 0x000fc80000000012 */
[----:B------:R-:W-:-:S04]  /*2670*/  FFMA R25, R3, R18, RZ ;  /* 0x0000001203197223 */ /* 0x000fc800000000ff */
[----:B------:R-:W-:-:S04]  /*2680*/  FFMA R0, -R22, R25, R3 ;  /* 0x0000001916007223 */ /* 0x000fc80000000103 */
[----:B------:R-:W-:Y:S01]  /*2690*/  FFMA R0, R18, R0, R25 ;  /* 0x0000000012007223 */ /* 0x000fe20000000019 */
[----:B-12---:R-:W-:Y:S06]  /*26a0*/  @!P0 BRA `(.L_x_45) ;  /* 0x00000000000c8947 */ /* 0x006fec0003800000 */
[----:B------:R-:W-:Y:S02]  /*26b0*/  MOV R0, R22 ;  /* 0x0000001600007202 */ /* 0x000fe40000000f00 */
[----:B------:R-:W-:-:S07]  /*26c0*/  MOV R10, 0x26e0 ;  /* 0x000026e0000a7802 */ /* 0x000fce0000000f00 */
[----:B------:R-:W-:Y:S05]  /*26d0*/  CALL.REL.NOINC `($__internal_2_$__cuda_sm3x_div_rn_noftz_f32_slowpath) ;  /* 0x0000000c00d87944 */ /* 0x000fea0003c00000 */
.L_x_45:
[----:B------:R-:W-:Y:S05]  /*26e0*/  BSYNC.RECONVERGENT B1 ;  /* 0x0000000000017941 */ /* 0x000fea0003800200 */
.L_x_44:
[----:B------:R-:W-:Y:S02]  /*26f0*/  FSETP.GEU.AND P0, PT, R0, RZ, PT ;  /* 0x000000ff0000720b */ /* 0x000fe40003f0e000 */
[----:B------:R-:W-:Y:S02]  /*2700*/  IADD3 R16, P1, PT, R16, 0x10, RZ ;  /* 0x0000001010107810 */ /* 0x000fe40007f3e0ff */
[----:B------:R-:W-:Y:S02]  /*2710*/  FSEL R0, R0, RZ, P0 ;  /* 0x000000ff00007208 */ /* 0x000fe40000000000 */
[----:B------:R-:W-:Y:S01]  /*2720*/  IADD3 R6, PT, PT, R6, 0x2, RZ ;  /* 0x0000000206067810 */ /* 0x000fe20007ffe0ff */
[----:B------:R-:W-:Y:S01]  /*2730*/  IMAD.X R17, RZ, RZ, R17, P1 ;  /* 0x000000ffff117224 */ /* 0x000fe200008e0611 */
        /* <DEDUP_REMOVED lines=8> */
[----:B------:R0:W-:Y:S01]  /*27c0*/  @!P0 STG.E desc[UR8][R12.64], R23 ;  /* 0x000000170c008986 */ /* 0x0001e2000c101908 */
[----:B------:R-:W-:-:S03]  /*27d0*/  @!P0 MOV R8, R3 ;  /* 0x0000000300088202 */ /* 0x000fc60000000f00 */
[----:B------:R0:W-:Y:S01]  /*27e0*/  @!P0 STG.E desc[UR8][R12.64+0x4], R4 ;  /* 0x000004040c008986 */ /* 0x0001e2000c101908 */
[----:B------:R-:W-:Y:S05]  /*27f0*/  @P2 BRA `(.L_x_46) ;  /* 0xfffffff800b82947 */ /* 0x000fea000383ffff */
[----:B------:R-:W-:-:S07]  /*2800*/  VIADD R3, R6, 0x1 ;  /* 0x0000000106037836 */ /* 0x000fce0000000000 */
.L_x_41:
[----:B------:R-:W-:-:S04]  /*2810*/  LOP3.LUT R7, R7, 0x1, RZ, 0xc0, !PT ;  /* 0x0000000107077812 */ /* 0x000fc800078ec0ff */
[----:B------:R-:W-:-:S13]  /*2820*/  ISETP.NE.U32.AND P0, PT, R7, 0x1, PT ;  /* 0x000000010700780c */ /* 0x000fda0003f05070 */
[----:B------:R-:W-:Y:S05]  /*2830*/  @P0 BRA `(.L_x_40) ;  /* 0x00000000009c0947 */ /* 0x000fea0003800000 */
[----:B------:R-:W1:Y:S02]  /*2840*/  LDC.64 R16, c[0x0][0x398] ;  /* 0x0000e600ff107b82 */ /* 0x000e640000000a00 */
[----:B-1----:R-:W-:-:S05]  /*2850*/  IMAD.WIDE.U32 R16, R3, 0x8, R16 ;  /* 0x0000000803107825 */ /* 0x002fca00078e0010 */
[----:B--2---:R-:W2:Y:S04]  /*2860*/  LDG.E R2, desc[UR8][R16.64+0x4] ;  /* 0x0000040810027981 */ /* 0x004ea8000c1e1900 */
[----:B------:R-:W3:Y:S04]  /*2870*/  LDG.E R5, desc[UR8][R16.64+0xc] ;  /* 0x00000c0810057981 */ /* 0x000ee8000c1e1900 */
[----:B------:R-:W4:Y:S04]  /*2880*/  LDG.E R7, desc[UR8][R16.64] ;  /* 0x0000000810077981 */ /* 0x000f28000c1e1900 */
[----:B0-----:R-:W4:Y:S01]  /*2890*/  LDG.E R4, desc[UR8][R16.64+0x8] ;  /* 0x0000080810047981 */ /* 0x001f22000c1e1900 */
[----:B------:R-:W-:Y:S01]  /*28a0*/  BSSY.RECONVERGENT B1, `(.L_x_47) ;  /* 0x0000014000017945 */ /* 0x000fe20003800200 */
[----:B--2---:R-:W-:Y:S01]  /*28b0*/  FADD R0, R11, -R2 ;  /* 0x800000020b007221 */ /* 0x004fe20000000000 */
[----:B---3--:R-:W-:-:S04]  /*28c0*/  FADD R5, -R2, R5 ;  /* 0x0000000502057221 */ /* 0x008fc80000000100 */
        /* <DEDUP_REMOVED lines=17> */
.L_x_48:
[----:B------:R-:W-:Y:S05]  /*29e0*/  BSYNC.RECONVERGENT B1 ;  /* 0x0000000000017941 */ /* 0x000fea0003800200 */
.L_x_47:
        /* <DEDUP_REMOVED lines=11> */
[----:B------:R1:W-:Y:S02]  /*2aa0*/  @!P0 STG.E desc[UR8][R12.64+0x4], R2 ;  /* 0x000004020c008986 */ /* 0x0003e4000c101908 */
.L_x_40:
[----:B------:R-:W-:Y:S05]  /*2ab0*/  WARPSYNC.ALL ;  /* 0x0000000000007948 */ /* 0x000fea0003800000 */
[----:B------:R-:W-:Y:S06]  /*2ac0*/  BAR.SYNC.DEFER_BLOCKING 0x0 ;  /* 0x0000000000007b1d */ /* 0x000fec0000010000 */
[----:B------:R-:W3:Y:S04]  /*2ad0*/  LDG.E R3, desc[UR8][R14.64] ;  /* 0x000000080e037981 */ /* 0x000ee8000c1e1900 */
[----:B------:R-:W3:Y:S01]  /*2ae0*/  LDG.E R0, desc[UR8][R12.64] ;  /* 0x000000080c007981 */ /* 0x000ee2000c1e1900 */
[----:B------:R-:W-:-:S02]  /*2af0*/  HFMA2 R5, -RZ, RZ, 3.390625, 0 ;  /* 0x42c80000ff057431 */ /* 0x000fc400000001ff */
[----:B-12---:R-:W-:Y:S01]  /*2b00*/  IMAD.MOV.U32 R2, RZ, RZ, 0x3c23d70a ;  /* 0x3c23d70aff027424 */ /* 0x006fe200078e00ff */
[----:B------:R-:W-:Y:S03]  /*2b10*/  BSSY.RECONVERGENT B1, `(.L_x_49) ;  /* 0x000000d000017945 */ /* 0x000fe60003800200 */
[----:B------:R-:W-:-:S04]  /*2b20*/  FFMA R2, R5, -R2, 1 ;  /* 0x3f80000005027423 */ /* 0x000fc80000000802 */
[----:B------:R-:W-:Y:S01]  /*2b30*/  FFMA R2, R2, R5, 100 ;  /* 0x42c8000002027423 */ /* 0x000fe20000000005 */
[----:B---3--:R-:W-:-:S04]  /*2b40*/  FADD R3, R3, -R0 ;  /* 0x8000000003037221 */ /* 0x008fc80000000000 */
[----:B------:R-:W1:Y:S01]  /*2b50*/  FCHK P0, R3, 0.0099999997764825820923 ;  /* 0x3c23d70a03007902 */ /* 0x000e620000000000 */
[----:B------:R-:W-:-:S04]  /*2b60*/  FFMA R0, R3, R2, RZ ;  /* 0x0000000203007223 */ /* 0x000fc800000000ff */
[----:B------:R-:W-:-:S04]  /*2b70*/  FFMA R5, R0, -0.0099999997764825820923, R3 ;  /* 0xbc23d70a00057823 */ /* 0x000fc80000000003 */
[----:B------:R-:W-:Y:S01]  /*2b80*/  FFMA R5, R2, R5, R0 ;  /* 0x0000000502057223 */ /* 0x000fe20000000000 */
[----:B-1----:R-:W-:Y:S06]  /*2b90*/  @!P0 BRA `(.L_x_50) ;  /* 0x0000000000108947 */ /* 0x002fec0003800000 */
[----:B------:R-:W-:Y:S02]  /*2ba0*/  MOV R0, 0x3c23d70a ;  /* 0x3c23d70a00007802 */ /* 0x000fe40000000f00 */
[----:B------:R-:W-:-:S07]  /*2bb0*/  MOV R10, 0x2bd0 ;  /* 0x00002bd0000a7802 */ /* 0x000fce0000000f00 */
[----:B0-----:R-:W-:Y:S05]  /*2bc0*/  CALL.REL.NOINC `($__internal_2_$__cuda_sm3x_div_rn_noftz_f32_slowpath) ;  /* 0x00000008009c7944 */ /* 0x001fea0003c00000 */
[----:B------:R-:W-:-:S07]  /*2bd0*/  MOV R5, R0 ;  /* 0x0000000000057202 */ /* 0x000fce0000000f00 */
.L_x_50:
[----:B------:R-:W-:Y:S05]  /*2be0*/  BSYNC.RECONVERGENT B1 ;  /* 0x0000000000017941 */ /* 0x000fea0003800200 */
.L_x_49:
[----:B------:R1:W-:Y:S04]  /*2bf0*/  STG.E desc[UR8][R14.64], R5 ;  /* 0x000000050e007986 */ /* 0x0003e8000c101908 */
[----:B------:R-:W2:Y:S04]  /*2c00*/  LDG.E R0, desc[UR8][R14.64+0x4] ;  /* 0x000004080e007981 */ /* 0x000ea8000c1e1900 */
[----:B0-----:R-:W2:Y:S01]  /*2c10*/  LDG.E R13, desc[UR8][R12.64+0x4] ;  /* 0x000004080c0d7981 */ /* 0x001ea2000c1e1900 */
[----:B------:R-:W-:Y:S02]  /*2c20*/  HFMA2 R3, -RZ, RZ, 1.0341796875, -112.625 ;  /* 0x3c23d70aff037431 */ /* 0x000fe400000001ff */
[----:B------:R-:W-:Y:S01]  /*2c30*/  IMAD.MOV.U32 R2, RZ, RZ, 0x42c80000 ;  /* 0x42c80000ff027424 */ /* 0x000fe200078e00ff */
[----:B------:R-:W-:Y:S03]  /*2c40*/  BSSY.RECONVERGENT B1, `(.L_x_51) ;  /* 0x000000c000017945 */ /* 0x000fe60003800200 */
[----:B------:R-:W-:Y:S01]  /*2c50*/  FFMA R7, R2, -R3, 1 ;  /* 0x3f80000002077423 */ /* 0x000fe20000000803 */
[----:B--2---:R-:W-:-:S03]  /*2c60*/  FADD R3, R0, -R13 ;  /* 0x8000000d00037221 */ /* 0x004fc60000000000 */
[----:B------:R-:W-:Y:S01]  /*2c70*/  FFMA R0, R7, R2, 100 ;  /* 0x42c8000007007423 */ /* 0x000fe20000000002 */
[----:B------:R-:W0:Y:S03]  /*2c80*/  FCHK P0, R3, 0.0099999997764825820923 ;  /* 0x3c23d70a03007902 */ /* 0x000e260000000000 */
[----:B------:R-:W-:-:S04]  /*2c90*/  FFMA R2, R0, R3, RZ ;  /* 0x0000000300027223 */ /* 0x000fc800000000ff */
[----:B------:R-:W-:-:S04]  /*2ca0*/  FFMA R7, R2, -0.0099999997764825820923, R3 ;  /* 0xbc23d70a02077823 */ /* 0x000fc80000000003 */
[----:B------:R-:W-:Y:S01]  /*2cb0*/  FFMA R0, R0, R7, R2 ;  /* 0x0000000700007223 */ /* 0x000fe20000000002 */
[----:B01----:R-:W-:Y:S06]  /*2cc0*/  @!P0 BRA `(.L_x_52) ;  /* 0x00000000000c8947 */ /* 0x003fec0003800000 */
[----:B------:R-:W-:Y:S02]  /*2cd0*/  MOV R0, 0x3c23d70a ;  /* 0x3c23d70a00007802 */ /* 0x000fe40000000f00 */
[----:B------:R-:W-:-:S07]  /*2ce0*/  MOV R10, 0x2d00 ;  /* 0x00002d00000a7802 */ /* 0x000fce0000000f00 */
[----:B------:R-:W-:Y:S05]  /*2cf0*/  CALL.REL.NOINC `($__internal_2_$__cuda_sm3x_div_rn_noftz_f32_slowpath) ;  /* 0x0000000800507944 */ /* 0x000fea0003c00000 */
.L_x_52:
[----:B------:R-:W-:Y:S05]  /*2d00*/  BSYNC.RECONVERGENT B1 ;  /* 0x0000000000017941 */ /* 0x000fea0003800200 */
.L_x_51:
[----:B------:R-:W-:Y:S01]  /*2d10*/  STG.E desc[UR8][R14.64+0x4], R0 ;  /* 0x000004000e007986 */ /* 0x000fe2000c101908 */
[----:B------:R-:W-:Y:S05]  /*2d20*/  EXIT ;  /* 0x000000000000794d */ /* 0x000fea0003800000 */
.L_x_18:
[----:B------:R-:W0:Y:S02]  /*2d30*/  LDC.64 R2, c[0x0][0x390] ;  /* 0x0000e400ff027b82 */ /* 0x000e240000000a00 */
[----:B0-----:R-:W-:-:S05]  /*2d40*/  IMAD.WIDE R2, R14, 0x8, R2 ;  /* 0x000000080e027825 */ /* 0x001fca00078e0202 */
[----:B------:R-:W-:Y:S04]  /*2d50*/  STG.E desc[UR8][R2.64], RZ ;  /* 0x000000ff02007986 */ /* 0x000fe8000c101908 */
[----:B------:R-:W-:Y:S01]  /*2d60*/  STG.E desc[UR8][R2.64+0x4], RZ ;  /* 0x000004ff02007986 */ /* 0x000fe2000c101908 */
[----:B------:R-:W-:Y:S05]  /*2d70*/  EXIT ;  /* 0x000000000000794d */ /* 0x000fea0003800000 */
.L_x_17:
[----:B------:R-:W-:Y:S05]  /*2d80*/  BSYNC.RECONVERGENT B0 ;  /* 0x0000000000007941 */ /* 0x000fea0003800200 */
.L_x_16:
[----:B------:R-:W-:Y:S01]  /*2d90*/  FSETP.GT.AND P1, PT, R17, 1.5, PT ;  /* 0x3fc000001100780b */ /* 0x000fe20003f24000 */
[----:B------:R-:W0:Y:S01]  /*2da0*/  LDC.64 R2, c[0x0][0x390] ;  /* 0x0000e400ff027b82 */ /* 0x000e220000000a00 */
[----:B------:R-:W-:Y:S01]  /*2db0*/  FSETP.GT.AND P0, PT, R7, 1.5, PT ;  /* 0x3fc000000700780b */ /* 0x000fe20003f04000 */
[----:B------:R-:W-:Y:S10]  /*2dc0*/  BSSY.RECONVERGENT B0, `(.L_x_53) ;  /* 0x000000a000007945 */ /* 0x000ff40003800200 */
[----:B------:R-:W-:-:S02]  /*2dd0*/  @P1 FADD R9, R17, -3 ;  /* 0xc040000011091421 */ /* 0x000fc40000000000 */
[----:B------:R-:W-:-:S03]  /*2de0*/  @P0 FADD R5, R7, -3 ;  /* 0xc040000007050421 */ /* 0x000fc60000000000 */
[----:B------:R1:W-:Y:S04]  /*2df0*/  @P1 STG.E desc[UR8][R12.64+0x4], R9 ;  /* 0x000004090c001986 */ /* 0x0003e8000c101908 */
[----:B------:R1:W-:Y:S01]  /*2e00*/  @P0 STG.E desc[UR8][R12.64], R5 ;  /* 0x000000050c000986 */ /* 0x0003e2000c101908 */
[----:B0-----:R-:W-:Y:S01]  /*2e10*/  IMAD.WIDE R2, R14, 0x8, R2 ;  /* 0x000000080e027825 */ /* 0x001fe200078e0202 */
[----:B-1----:R-:W-:Y:S06]  /*2e20*/  @P0 BRA `(.L_x_54) ;  /* 0x00000000000c0947 */ /* 0x002fec0003800000 */
[----:B------:R-:W-:-:S13]  /*2e30*/  FSETP.GEU.AND P0, PT, R7, -1.5, PT ;  /* 0xbfc000000700780b */ /* 0x000fda0003f0e000 */
[----:B------:R-:W-:-:S05]  /*2e40*/  @!P0 FADD R7, R7, 3 ;  /* 0x4040000007078421 */ /* 0x000fca0000000000 */
[----:B------:R0:W-:Y:S02]  /*2e50*/  @!P0 STG.E desc[UR8][R12.64], R7 ;  /* 0x000000070c008986 */ /* 0x0001e4000c101908 */
.L_x_54:
[----:B------:R-:W-:Y:S05]  /*2e60*/  BSYNC.RECONVERGENT B0 ;  /* 0x0000000000007941 */ /* 0x000fea0003800200 */
.L_x_53:
[----:B------:R-:W-:Y:S04]  /*2e70*/  BSSY.RECONVERGENT B0, `(.L_x_55) ;  /* 0x0000005000007945 */ /* 0x000fe80003800200 */
[----:B------:R-:W-:Y:S05]  /*2e80*/  @P1 BRA `(.L_x_56) ;  /* 0x00000000000c1947 */ /* 0x000fea0003800000 */
[----:B------:R-:W-:-:S13]  /*2e90*/  FSETP.GEU.AND P0, PT, R17, -1.5, PT ;  /* 0xbfc000001100780b */ /* 0x000fda0003f0e000 */
[----:B------:R-:W-:-:S05]  /*2ea0*/  @!P0 FADD R17, R17, 3 ;  /* 0x4040000011118421 */ /* 0x000fca0000000000 */
[----:B------:R1:W-:Y:S02]  /*2eb0*/  @!P0 STG.E desc[UR8][R12.64+0x4], R17 ;  /* 0x000004110c008986 */ /* 0x0003e4000c101908 */
.L_x_56:
[----:B------:R-:W-:Y:S05]  /*2ec0*/  BSYNC.RECONVERGENT B0 ;  /* 0x0000000000007941 */ /* 0x000fea0003800200 */
.L_x_55:
[----:B------:R-:W-:Y:S04]  /*2ed0*/  STG.E desc[UR8][R2.64], RZ ;  /* 0x000000ff02007986 */ /* 0x000fe8000c101908 */
[----:B------:R-:W-:Y:S01]  /*2ee0*/  STG.E desc[UR8][R2.64+0x4], RZ ;  /* 0x000004ff02007986 */ /* 0x000fe2000c101908 */
[----:B------:R-:W-:Y:S05]  /*2ef0*/  EXIT ;  /* 0x000000000000794d */ /* 0x000fea0003800000 */
        .weak           $__internal_0_$__cuda_sm20_div_rn_f64_full
        .type           $__internal_0_$__cuda_sm20_div_rn_f64_full,@function
        .size           $__internal_0_$__cuda_sm20_div_rn_f64_full,($__internal_1_$__cuda_sm20_sqrt_rn_f32_slowpath - $__internal_0_$__cuda_sm20_div_rn_f64_full)
$__internal_0_$__cuda_sm20_div_rn_f64_full:
[C---:B------:R-:W-:Y:S01]  /*2f00*/  FSETP.GEU.AND P0, PT, |R5|.reuse, 1.469367938527859385e-39, PT ;  /* 0x001000000500780b */ /* 0x040fe20003f0e200 */
[----:B------:R-:W-:Y:S01]  /*2f10*/  IMAD.U32 R12, RZ, RZ, UR4 ;  /* 0x00000004ff0c7e24 */ /* 0x000fe2000f8e00ff */
[----:B------:R-:W-:Y:S01]  /*2f20*/  MOV R16, UR4 ;  /* 0x0000000400107c02 */ /* 0x000fe20008000f00 */
[----:B------:R-:W-:Y:S01]  /*2f30*/  IMAD.MOV.U32 R8, RZ, RZ, 0x1 ;  /* 0x00000001ff087424 */ /* 0x000fe200078e00ff */
[----:B------:R-:W-:Y:S01]  /*2f40*/  MOV R17, R5 ;  /* 0x0000000500117202 */ /* 0x000fe20000000f00 */
[----:B------:R-:W-:Y:S01]  /*2f50*/  BSSY.RECONVERGENT B1, `(.L_x_57) ;  /* 0x0000054000017945 */ /* 0x000fe20003800200 */
[----:B------:R-:W-:Y:S02]  /*2f60*/  LOP3.LUT R4, R5, 0x800fffff, RZ, 0xc0, !PT ;  /* 0x800fffff05047812 */ /* 0x000fe400078ec0ff */
[----:B------:R-:W-:Y:S02]  /*2f70*/  FSETP.GEU.AND P2, PT, |R19|, 1.469367938527859385e-39, PT ;  /* 0x001000001300780b */ /* 0x000fe40003f4e200 */
[----:B------:R-:W-:-:S02]  /*2f80*/  LOP3.LUT R13, R4, 0x3ff00000, RZ, 0xfc, !PT ;  /* 0x3ff00000040d7812 */ /* 0x000fc400078efcff */
[----:B------:R-:W-:Y:S01]  /*2f90*/  LOP3.LUT R4, R19, 0x7ff00000, RZ, 0xc0, !PT ;  /* 0x7ff0000013047812 */ /* 0x000fe200078ec0ff */
[----:B------:R-:W-:Y:S01]  /*2fa0*/  @!P0 DMUL R12, R16, 8.98846567431157953865e+307 ;  /* 0x7fe00000100c8828 */ /* 0x000fe20000000000 */
[----:B------:R-:W-:Y:S02]  /*2fb0*/  LOP3.LUT R7, R5, 0x7ff00000, RZ, 0xc0, !PT ;  /* 0x7ff0000005077812 */ /* 0x000fe400078ec0ff */
[----:B------:R-:W-:Y:S02]  /*2fc0*/  MOV R6, 0x1ca00000 ;  /* 0x1ca0000000067802 */ /* 0x000fe40000000f00 */
[----:B------:R-:W-:Y:S01]  /*2fd0*/  ISETP.GE.U32.AND P1, PT, R4, R7, PT ;  /* 0x000000070400720c */ /* 0x000fe20003f26070 */
[----:B------:R-:W0:Y:S01]  /*2fe0*/  MUFU.RCP64H R9, R13 ;  /* 0x0000000d00097308 */ /* 0x000e220000001800 */
[----:B------:R-:W-:Y:S01]  /*2ff0*/  MOV R27, R4 ;  /* 0x00000004001b7202 */ /* 0x000fe20000000f00 */
[----:B------:R-:W-:Y:S01]  /*3000*/  @!P2 IMAD.MOV.U32 R22, RZ, RZ, RZ ;  /* 0x000000ffff16a224 */ /* 0x000fe200078e00ff */
[----:B------:R-:W-:-:S02]  /*3010*/  @!P2 LOP3.LUT R23, R17, 0x7ff00000, RZ, 0xc0, !PT ;  /* 0x7ff000001117a812 */ /* 0x000fc400078ec0ff */
[----:B------:R-:W-:Y:S02]  /*3020*/  @!P0 LOP3.LUT R7, R13, 0x7ff00000, RZ, 0xc0, !PT ;  /* 0x7ff000000d078812 */ /* 0x000fe400078ec0ff */
[----:B------:R-:W-:-:S03]  /*3030*/  @!P2 ISETP.GE.U32.AND P3, PT, R4, R23, PT ;  /* 0x000000170400a20c */ /* 0x000fc60003f66070 */
[----:B------:R-:W-:Y:S01]  /*3040*/  VIADD R28, R7, 0xffffffff ;  /* 0xffffffff071c7836 */ /* 0x000fe20000000000 */
[----:B------:R-:W-:-:S04]  /*3050*/  @!P2 SEL R23, R6, 0x63400000, !P3 ;  /* 0x634000000617a807 */ /* 0x000fc80005800000 */
[----:B------:R-:W-:Y:S01]  /*3060*/  @!P2 LOP3.LUT R23, R23, 0x80000000, R19, 0xf8, !PT ;  /* 0x800000001717a812 */ /* 0x000fe200078ef813 */
[----:B0-----:R-:W-:-:S03]  /*3070*/  DFMA R20, R8, -R12, 1 ;  /* 0x3ff000000814742b */ /* 0x001fc6000000080c */
[----:B------:R-:W-:-:S05]  /*3080*/  @!P2 LOP3.LUT R23, R23, 0x100000, RZ, 0xfc, !PT ;  /* 0x001000001717a812 */ /* 0x000fca00078efcff */
[----:B------:R-:W-:-:S08]  /*3090*/  DFMA R20, R20, R20, R20 ;  /* 0x000000141414722b */ /* 0x000fd00000000014 */
[----:B------:R-:W-:Y:S01]  /*30a0*/  DFMA R20, R8, R20, R8 ;  /* 0x000000140814722b */ /* 0x000fe20000000008 */
[----:B------:R-:W-:Y:S02]  /*30b0*/  SEL R9, R6, 0x63400000, !P1 ;  /* 0x6340000006097807 */ /* 0x000fe40004800000 */
[----:B------:R-:W-:Y:S02]  /*30c0*/  MOV R8, R18 ;  /* 0x0000001200087202 */ /* 0x000fe40000000f00 */
[----:B------:R-:W-:-:S03]  /*30d0*/  LOP3.LUT R9, R9, 0x800fffff, R19, 0xf8, !PT ;  /* 0x800fffff09097812 */ /* 0x000fc600078ef813 */
[----:B------:R-:W-:-:S03]  /*30e0*/  DFMA R24, R20, -R12, 1 ;  /* 0x3ff000001418742b */ /* 0x000fc6000000080c */
[----:B------:R-:W-:-:S05]  /*30f0*/  @!P2 DFMA R8, R8, 2, -R22 ;  /* 0x400000000808a82b */ /* 0x000fca0000000816 */
[----:B------:R-:W-:-:S05]  /*3100*/  DFMA R24, R20, R24, R20 ;  /* 0x000000181418722b */ /* 0x000fca0000000014 */
[----:B------:R-:W-:-:S03]  /*3110*/  @!P2 LOP3.LUT R27, R9, 0x7ff00000, RZ, 0xc0, !PT ;  /* 0x7ff00000091ba812 */ /* 0x000fc600078ec0ff */
[----:B------:R-:W-:Y:S01]  /*3120*/  DMUL R20, R24, R8 ;  /* 0x0000000818147228 */ /* 0x000fe20000000000 */
[----:B------:R-:W-:-:S04]  /*3130*/  IADD3 R22, PT, PT, R27, -0x1, RZ ;  /* 0xffffffff1b167810 */ /* 0x000fc80007ffe0ff */
[----:B------:R-:W-:-:S03]  /*3140*/  ISETP.GT.U32.AND P0, PT, R22, 0x7feffffe, PT ;  /* 0x7feffffe1600780c */ /* 0x000fc60003f04070 */
[----:B------:R-:W-:Y:S01]  /*3150*/  DFMA R22, R20, -R12, R8 ;  /* 0x8000000c1416722b */ /* 0x000fe20000000008 */
[----:B------:R-:W-:-:S07]  /*3160*/  ISETP.GT.U32.OR P0, PT, R28, 0x7feffffe, P0 ;  /* 0x7feffffe1c00780c */ /* 0x000fce0000704470 */
[----:B------:R-:W-:-:S06]  /*3170*/  DFMA R22, R24, R22, R20 ;  /* 0x000000161816722b */ /* 0x000fcc0000000014 */
[----:B------:R-:W-:Y:S05]  /*3180*/  @P0 BRA `(.L_x_58) ;  /* 0x00000000006c0947 */ /* 0x000fea0003800000 */
[----:B------:R-:W-:-:S04]  /*3190*/  LOP3.LUT R19, R17, 0x7ff00000, RZ, 0xc0, !PT ;  /* 0x7ff0000011137812 */ /* 0x000fc800078ec0ff */
[CC--:B------:R-:W-:Y:S02]  /*31a0*/  VIADDMNMX R7, R4.reuse, -R19.reuse, 0xb9600000, !PT ;  /* 0xb960000004077446 */ /* 0x0c0fe40007800913 */
[----:B------:R-:W-:Y:S02]  /*31b0*/  ISETP.GE.U32.AND P0, PT, R4, R19, PT ;  /* 0x000000130400720c */ /* 0x000fe40003f06070 */
[----:B------:R-:W-:Y:S02]  /*31c0*/  VIMNMX R4, PT, PT, R7, 0x46a00000, PT ;  /* 0x46a0000007047848 */ /* 0x000fe40003fe0100 */
[----:B------:R-:W-:Y:S01]  /*31d0*/  SEL R7, R6, 0x63400000, !P0 ;  /* 0x6340000006077807 */ /* 0x000fe20004000000 */
[----:B------:R-:W-:-:S03]  /*31e0*/  IMAD.MOV.U32 R6, RZ, RZ, RZ ;  /* 0x000000ffff067224 */ /* 0x000fc600078e00ff */
[----:B------:R-:W-:-:S04]  /*31f0*/  IADD3 R4, PT, PT, -R7, R4, RZ ;  /* 0x0000000407047210 */ /* 0x000fc80007ffe1ff */
[----:B------:R-:W-:-:S06]  /*3200*/  IADD3 R7, PT, PT, R4, 0x7fe00000, RZ ;  /* 0x7fe0000004077810 */ /* 0x000fcc0007ffe0ff */
[----:B------:R-:W-:-:S10]  /*3210*/  DMUL R20, R22, R6 ;  /* 0x0000000616147228 */ /* 0x000fd40000000000 */
[----:B------:R-:W-:-:S13]  /*3220*/  FSETP.GTU.AND P0, PT, |R21|, 1.469367938527859385e-39, PT ;  /* 0x001000001500780b */ /* 0x000fda0003f0c200 */
[----:B------:R-:W-:Y:S05]  /*3230*/  @P0 BRA `(.L_x_59) ;  /* 0x0000000000940947 */ /* 0x000fea0003800000 */
[----:B------:R-:W-:-:S06]  /*3240*/  DFMA R8, R22, -R12, R8 ;  /* 0x8000000c1608722b */ /* 0x000fcc0000000008 */
[----:B------:R-:W-:-:S04]  /*3250*/  MOV R8, RZ ;  /* 0x000000ff00087202 */ /* 0x000fc80000000f00 */
[C---:B------:R-:W-:Y:S02]  /*3260*/  FSETP.NEU.AND P0, PT, R9.reuse, RZ, PT ;  /* 0x000000ff0900720b */ /* 0x040fe40003f0d000 */
[----:B------:R-:W-:-:S04]  /*3270*/  LOP3.LUT R13, R9, 0x80000000, R17, 0x48, !PT ;  /* 0x80000000090d7812 */ /* 0x000fc800078e4811 */
[----:B------:R-:W-:-:S07]  /*3280*/  LOP3.LUT R9, R13, R7, RZ, 0xfc, !PT ;  /* 0x000000070d097212 */ /* 0x000fce00078efcff */
[----:B------:R-:W-:Y:S05]  /*3290*/  @!P0 BRA `(.L_x_59) ;  /* 0x00000000007c8947 */ /* 0x000fea0003800000 */
[----:B------:R-:W-:Y:S01]  /*32a0*/  IADD3 R7, PT, PT, -R4, RZ, RZ ;  /* 0x000000ff04077210 */ /* 0x000fe20007ffe1ff */
[----:B------:R-:W-:Y:S01]  /*32b0*/  IMAD.MOV.U32 R6, RZ, RZ, RZ ;  /* 0x000000ffff067224 */ /* 0x000fe200078e00ff */
[----:B------:R-:W-:-:S05]  /*32c0*/  DMUL.RP R8, R22, R8 ;  /* 0x0000000816087228 */ /* 0x000fca0000008000 */
[----:B------:R-:W-:-:S05]  /*32d0*/  DFMA R6, R20, -R6, R22 ;  /* 0x800000061406722b */ /* 0x000fca0000000016 */
[----:B------:R-:W-:Y:S02]  /*32e0*/  LOP3.LUT R13, R9, R13, RZ, 0x3c, !PT ;  /* 0x0000000d090d7212 */ /* 0x000fe400078e3cff */
[----:B------:R-:W-:-:S04]  /*32f0*/  IADD3 R6, PT, PT, -R4, -0x43300000, RZ ;  /* 0xbcd0000004067810 */ /* 0x000fc80007ffe1ff */
[----:B------:R-:W-:-:S04]  /*3300*/  FSETP.NEU.AND P0, PT, |R7|, R6, PT ;  /* 0x000000060700720b */ /* 0x000fc80003f0d200 */
[----:B------:R-:W-:Y:S02]  /*3310*/  FSEL R20, R8, R20, !P0 ;  /* 0x0000001408147208 */ /* 0x000fe40004000000 */
[----:B------:R-:W-:Y:S01]  /*3320*/  FSEL R21, R13, R21, !P0 ;  /* 0x000000150d157208 */ /* 0x000fe20004000000 */
[----:B------:R-:W-:Y:S06]  /*3330*/  BRA `(.L_x_59) ;  /* 0x0000000000547947 */ /* 0x000fec0003800000 */
.L_x_58:
[----:B------:R-:W-:-:S14]  /*3340*/  DSETP.NAN.AND P0, PT, R18, R18, PT ;  /* 0x000000121200722a */ /* 0x000fdc0003f08000 */
[----:B------:R-:W-:Y:S05]  /*3350*/  @P0 BRA `(.L_x_60) ;  /* 0x0000000000440947 */ /* 0x000fea0003800000 */
[----:B------:R-:W-:-:S14]  /*3360*/  DSETP.NAN.AND P0, PT, R16, R16, PT ;  /* 0x000000101000722a */ /* 0x000fdc0003f08000 */
[----:B------:R-:W-:Y:S05]  /*3370*/  @P0 BRA `(.L_x_61) ;  /* 0x0000000000300947 */ /* 0x000fea0003800000 */
[----:B------:R-:W-:Y:S02]  /*3380*/  ISETP.NE.AND P0, PT, R27, R7, PT ;  /* 0x000000071b00720c */ /* 0x000fe40003f05270 */
[----:B------:R-:W-:Y:S02]  /*3390*/  MOV R20, 0x0 ;  /* 0x0000000000147802 */ /* 0x000fe40000000f00 */
[----:B------:R-:W-:-:S09]  /*33a0*/  MOV R21, 0xfff80000 ;  /* 0xfff8000000157802 */ /* 0x000fd20000000f00 */
[----:B------:R-:W-:Y:S05]  /*33b0*/  @!P0 BRA `(.L_x_59) ;  /* 0x0000000000348947 */ /* 0x000fea0003800000 */
[----:B------:R-:W-:Y:S02]  /*33c0*/  ISETP.NE.AND P0, PT, R27, 0x7ff00000, PT ;  /* 0x7ff000001b00780c */ /* 0x000fe40003f05270 */
[----:B------:R-:W-:Y:S02]  /*33d0*/  LOP3.LUT R21, R19, 0x80000000, R17, 0x48, !PT ;  /* 0x8000000013157812 */ /* 0x000fe400078e4811 */
[----:B------:R-:W-:-:S13]  /*33e0*/  ISETP.EQ.OR P0, PT, R7, RZ, !P0 ;  /* 0x000000ff0700720c */ /* 0x000fda0004702670 */
[----:B------:R-:W-:Y:S01]  /*33f0*/  @P0 LOP3.LUT R4, R21, 0x7ff00000, RZ, 0xfc, !PT ;  /* 0x7ff0000015040812 */ /* 0x000fe200078efcff */
[----:B------:R-:W-:Y:S01]  /*3400*/  @!P0 IMAD.MOV.U32 R20, RZ, RZ, RZ ;  /* 0x000000ffff148224 */ /* 0x000fe200078e00ff */
[----:B------:R-:W-:Y:S02]  /*3410*/  @P0 MOV R20, RZ ;  /* 0x000000ff00140202 */ /* 0x000fe40000000f00 */
[----:B------:R-:W-:Y:S01]  /*3420*/  @P0 MOV R21, R4 ;  /* 0x0000000400150202 */ /* 0x000fe20000000f00 */
[----:B------:R-:W-:Y:S06]  /*3430*/  BRA `(.L_x_59) ;  /* 0x0000000000147947 */ /* 0x000fec0003800000 */
.L_x_61:
[----:B------:R-:W-:Y:S01]  /*3440*/  LOP3.LUT R21, R17, 0x80000, RZ, 0xfc, !PT ;  /* 0x0008000011157812 */ /* 0x000fe200078efcff */
[----:B------:R-:W-:Y:S01]  /*3450*/  IMAD.MOV.U32 R20, RZ, RZ, R16 ;  /* 0x000000ffff147224 */ /* 0x000fe200078e0010 */
[----:B------:R-:W-:Y:S06]  /*3460*/  BRA `(.L_x_59) ;  /* 0x0000000000087947 */ /* 0x000fec0003800000 */
.L_x_60:
[----:B------:R-:W-:Y:S02]  /*3470*/  LOP3.LUT R21, R19, 0x80000, RZ, 0xfc, !PT ;  /* 0x0008000013157812 */ /* 0x000fe400078efcff */
[----:B------:R-:W-:-:S07]  /*3480*/  MOV R20, R18 ;  /* 0x0000001200147202 */ /* 0x000fce0000000f00 */
.L_x_59:
[----:B------:R-:W-:Y:S05]  /*3490*/  BSYNC.RECONVERGENT B1 ;  /* 0x0000000000017941 */ /* 0x000fea0003800200 */
.L_x_57:
[----:B------:R-:W-:Y:S01]  /*34a0*/  MOV R6, R0 ;  /* 0x0000000000067202 */ /* 0x000fe20000000f00 */
[----:B------:R-:W-:-:S04]  /*34b0*/  IMAD.MOV.U32 R7, RZ, RZ, 0x0 ;  /* 0x00000000ff077424 */ /* 0x000fc800078e00ff */
[----:B------:R-:W-:Y:S05]  /*34c0*/  RET.REL.NODEC R6 `(_Z6evolvi14configurazione9geometriaiS0_P17curandStateXORWOW) ;  /* 0xffffffc806cc7950 */ /* 0x000fea0003c3ffff */
        .weak           $__internal_1_$__cuda_sm20_sqrt_rn_f32_slowpath
        .type           $__internal_1_$__cuda_sm20_sqrt_rn_f32_slowpath,@function
        .size           $__internal_1_$__cuda_sm20_sqrt_rn_f32_slowpath,($__internal_2_$__cuda_sm3x_div_rn_noftz_f32_slowpath - $__internal_1_$__cuda_sm20_sqrt_rn_f32_slowpath)
$__internal_1_$__cuda_sm20_sqrt_rn_f32_slowpath:
[----:B------:R-:W-:-:S13]  /*34d0*/  LOP3.LUT P0, RZ, R0, 0x7fffffff, RZ, 0xc0, !PT ;  /* 0x7fffffff00ff7812 */ /* 0x000fda000780c0ff */
[----:B------:R-:W-:Y:S01]  /*34e0*/  @!P0 MOV R6, R0 ;  /* 0x0000000000068202 */ /* 0x000fe20000000f00 */
[----:B------:R-:W-:Y:S06]  /*34f0*/  @!P0 BRA `(.L_x_62) ;  /* 0x0000000000408947 */ /* 0x000fec0003800000 */
[----:B------:R-:W-:-:S13]  /*3500*/  FSETP.GEU.FTZ.AND P0, PT, R0, RZ, PT ;  /* 0x000000ff0000720b */ /* 0x000fda0003f1e000 */
[----:B------:R-:W-:Y:S01]  /*3510*/  @!P0 MOV R6, 0x7fffffff ;  /* 0x7fffffff00068802 */ /* 0x000fe20000000f00 */
[----:B------:R-:W-:Y:S06]  /*3520*/  @!P0 BRA `(.L_x_62) ;  /* 0x0000000000348947 */ /* 0x000fec0003800000 */
[----:B------:R-:W-:-:S13]  /*3530*/  FSETP.GTU.FTZ.AND P0, PT, |R0|, +INF , PT ;  /* 0x7f8000000000780b */ /* 0x000fda0003f1c200 */
[----:B------:R-:W-:Y:S01]  /*3540*/  @P0 FADD.FTZ R6, R0, 1 ;  /* 0x3f80000000060421 */ /* 0x000fe20000010000 */
[----:B------:R-:W-:Y:S06]  /*3550*/  @P0 BRA `(.L_x_62) ;  /* 0x0000000000280947 */ /* 0x000fec0003800000 */
[----:B------:R-:W-:-:S13]  /*3560*/  FSETP.NEU.FTZ.AND P0, PT, |R0|, +INF , PT ;  /* 0x7f8000000000780b */ /* 0x000fda0003f1d200 */
[----:B------:R-:W-:-:S04]  /*3570*/  @P0 FFMA R7, R0, 1.84467440737095516160e+19, RZ ;  /* 0x5f80000000070823 */ /* 0x000fc800000000ff */
[----:B------:R-:W0:Y:S02]  /*3580*/  @P0 MUFU.RSQ R6, R7 ;  /* 0x0000000700060308 */ /* 0x000e240000001400 */
[----:B0-----:R-:W-:Y:S01]  /*3590*/  @P0 FMUL.FTZ R12, R7, R6 ;  /* 0x00000006070c0220 */ /* 0x001fe20000410000 */
[----:B------:R-:W-:Y:S01]  /*35a0*/  @P0 FMUL.FTZ R13, R6, 0.5 ;  /* 0x3f000000060d0820 */ /* 0x000fe20000410000 */
[----:B------:R-:W-:Y:S02]  /*35b0*/  @!P0 IMAD.MOV.U32 R6, RZ, RZ, R0 ;  /* 0x000000ffff068224 */ /* 0x000fe400078e0000 */
[----:B------:R-:W-:-:S04]  /*35c0*/  @P0 FADD.FTZ R9, -R12, -RZ ;  /* 0x800000ff0c090221 */ /* 0x000fc80000010100 */
[----:B------:R-:W-:-:S04]  /*35d0*/  @P0 FFMA R9, R12, R9, R7 ;  /* 0x000000090c090223 */ /* 0x000fc80000000007 */
[----:B------:R-:W-:-:S04]  /*35e0*/  @P0 FFMA R9, R9, R13, R12 ;  /* 0x0000000d09090223 */ /* 0x000fc8000000000c */
[----:B------:R-:W-:-:S07]  /*35f0*/  @P0 FMUL.FTZ R6, R9, 2.3283064365386962891e-10 ;  /* 0x2f80000009060820 */ /* 0x000fce0000410000 */
.L_x_62:
[----:B------:R-:W-:Y:S01]  /*3600*/  MOV R0, R6 ;  /* 0x0000000600007202 */ /* 0x000fe20000000f00 */
[----:B------:R-:W-:Y:S01]  /*3610*/  IMAD.MOV.U32 R7, RZ, RZ, 0x0 ;  /* 0x00000000ff077424 */ /* 0x000fe200078e00ff */
[----:B------:R-:W-:-:S04]  /*3620*/  MOV R6, R16 ;  /* 0x0000001000067202 */ /* 0x000fc80000000f00 */
[----:B------:R-:W-:Y:S05]  /*3630*/  RET.REL.NODEC R6 `(_Z6evolvi14configurazione9geometriaiS0_P17curandStateXORWOW) ;  /* 0xffffffc806707950 */ /* 0x000fea0003c3ffff */
        .weak           $__internal_2_$__cuda_sm3x_div_rn_noftz_f32_slowpath
        .type           $__internal_2_$__cuda_sm3x_div_rn_noftz_f32_slowpath,@function
        .size           $__internal_2_$__cuda_sm3x_div_rn_noftz_f32_slowpath,(.L_x_114 - $__internal_2_$__cuda_sm3x_div_rn_noftz_f32_slowpath)
$__internal_2_$__cuda_sm3x_div_rn_noftz_f32_slowpath:
[----:B------:R-:W-:Y:S01]  /*3640*/  SHF.R.U32.HI R18, RZ, 0x17, R0 ;  /* 0x00000017ff127819 */ /* 0x000fe20000011600 */
[----:B------:R-:W-:Y:S01]  /*3650*/  BSSY.RECONVERGENT B2, `(.L_x_63) ;  /* 0x0000062000027945 */ /* 0x000fe20003800200 */
[----:B------:R-:W-:Y:S02]  /*3660*/  SHF.R.U32.HI R24, RZ, 0x17, R3 ;  /* 0x00000017ff187819 */ /* 0x000fe40000011603 */
[----:B------:R-:W-:Y:S02]  /*3670*/  LOP3.LUT R18, R18, 0xff, RZ, 0xc0, !PT ;  /* 0x000000ff12127812 */ /* 0x000fe400078ec0ff */
[----:B------:R-:W-:Y:S02]  /*3680*/  LOP3.LUT R24, R24, 0xff, RZ, 0xc0, !PT ;  /* 0x000000ff18187812 */ /* 0x000fe400078ec0ff */
[----:B------:R-:W-:Y:S02]  /*3690*/  IADD3 R25, PT, PT, R18, -0x1, RZ ;  /* 0xffffffff12197810 */ /* 0x000fe40007ffe0ff */
[----:B------:R-:W-:-:S02]  /*36a0*/  IADD3 R26, PT, PT, R24, -0x1, RZ ;  /* 0xffffffff181a7810 */ /* 0x000fc40007ffe0ff */
[----:B------:R-:W-:-:S04]  /*36b0*/  ISETP.GT.U32.AND P0, PT, R25, 0xfd, PT ;  /* 0x000000fd1900780c */ /* 0x000fc80003f04070 */
[----:B------:R-:W-:-:S13]  /*36c0*/  ISETP.GT.U32.OR P0, PT, R26, 0xfd, P0 ;  /* 0x000000fd1a00780c */ /* 0x000fda0000704470 */
[----:B------:R-:W-:Y:S01]  /*36d0*/  @!P0 IMAD.MOV.U32 R19, RZ, RZ, RZ ;  /* 0x000000ffff138224 */ /* 0x000fe200078e00ff */
[----:B------:R-:W-:Y:S06]  /*36e0*/  @!P0 BRA `(.L_x_64) ;  /* 0x00000000005c8947 */ /* 0x000fec0003800000 */
[----:B------:R-:W-:Y:S02]  /*36f0*/  FSETP.GTU.FTZ.AND P0, PT, |R3|, +INF , PT ;  /* 0x7f8000000300780b */ /* 0x000fe40003f1c200 */
[----:B------:R-:W-:-:S04]  /*3700*/  FSETP.GTU.FTZ.AND P1, PT, |R0|, +INF , PT ;  /* 0x7f8000000000780b */ /* 0x000fc80003f3c200 */
[----:B------:R-:W-:-:S13]  /*3710*/  PLOP3.LUT P0, PT, P0, P1, PT, 0xf8, 0x8f ;  /* 0x00000000008f781c */ /* 0x000fda0000703f70 */
[----:B------:R-:W-:Y:S05]  /*3720*/  @P0 BRA `(.L_x_65) ;  /* 0x00000004004c0947 */ /* 0x000fea0003800000 */
[----:B------:R-:W-:-:S13]  /*3730*/  LOP3.LUT P0, RZ, R0, 0x7fffffff, R3, 0xc8, !PT ;  /* 0x7fffffff00ff7812 */ /* 0x000fda000780c803 */
[----:B------:R-:W-:Y:S05]  /*3740*/  @!P0 BRA `(.L_x_66) ;  /* 0x00000004003c8947 */ /* 0x000fea0003800000 */
[C---:B------:R-:W-:Y:S02]  /*3750*/  FSETP.NEU.FTZ.AND P3, PT, |R3|.reuse, +INF , PT ;  /* 0x7f8000000300780b */ /* 0x040fe40003f7d200 */
[----:B------:R-:W-:Y:S02]  /*3760*/  FSETP.NEU.FTZ.AND P1, PT, |R0|, +INF , PT ;  /* 0x7f8000000000780b */ /* 0x000fe40003f3d200 */
[----:B------:R-:W-:-:S11]  /*3770*/  FSETP.NEU.FTZ.AND P0, PT, |R3|, +INF , PT ;  /* 0x7f8000000300780b */ /* 0x000fd60003f1d200 */
[----:B------:R-:W-:Y:S05]  /*3780*/  @!P1 BRA !P3, `(.L_x_66) ;  /* 0x00000004002c9947 */ /* 0x000fea0005800000 */
[----:B------:R-:W-:-:S04]  /*3790*/  LOP3.LUT P3, RZ, R3, 0x7fffffff, RZ, 0xc0, !PT ;  /* 0x7fffffff03ff7812 */ /* 0x000fc8000786c0ff */
[----:B------:R-:W-:-:S13]  /*37a0*/  PLOP3.LUT P1, PT, P1, P3, PT, 0x2f, 0xf2 ;  /* 0x0000000000f2781c */ /* 0x000fda0000f26577 */
[----:B------:R-:W-:Y:S05]  /*37b0*/  @P1 BRA `(.L_x_67) ;  /* 0x0000000400181947 */ /* 0x000fea0003800000 */
[----:B------:R-:W-:-:S04]  /*37c0*/  LOP3.LUT P1, RZ, R0, 0x7fffffff, RZ, 0xc0, !PT ;  /* 0x7fffffff00ff7812 */ /* 0x000fc8000782c0ff */
[----:B------:R-:W-:-:S13]  /*37d0*/  PLOP3.LUT P0, PT, P0, P1, PT, 0x2f, 0xf2 ;  /* 0x0000000000f2781c */ /* 0x000fda0000702577 */
[----:B------:R-:W-:Y:S05]  /*37e0*/  @P0 BRA `(.L_x_68) ;  /* 0x0000000400000947 */ /* 0x000fea0003800000 */
[----:B------:R-:W-:Y:S02]  /*37f0*/  ISETP.GE.AND P0, PT, R26, RZ, PT ;  /* 0x000000ff1a00720c */ /* 0x000fe40003f06270 */
[----:B------:R-:W-:-:S11]  /*3800*/  ISETP.GE.AND P1, PT, R25, RZ, PT ;  /* 0x000000ff1900720c */ /* 0x000fd60003f26270 */
[----:B------:R-:W-:Y:S01]  /*3810*/  @P0 MOV R19, RZ ;  /* 0x000000ff00130202 */ /* 0x000fe20000000f00 */
[----:B------:R-:W-:Y:S01]  /*3820*/  @!P0 FFMA R3, R3, 1.84467440737095516160e+19, RZ ;  /* 0x5f80000003038823 */ /* 0x000fe200000000ff */
[----:B------:R-:W-:Y:S01]  /*3830*/  @!P0 MOV R19, 0xffffffc0 ;  /* 0xffffffc000138802 */ /* 0x000fe20000000f00 */
[----:B------:R-:W-:-:S04]  /*3840*/  @!P1 FFMA R0, R0, 1.84467440737095516160e+19, RZ ;  /* 0x5f80000000009823 */ /* 0x000fc800000000ff */
[----:B------:R-:W-:-:S07]  /*3850*/  @!P1 VIADD R19, R19, 0x40 ;  /* 0x0000004013139836 */ /* 0x000fce0000000000 */
.L_x_64:
[----:B------:R-:W-:Y:S01]  /*3860*/  LEA R25, R18, 0xc0800000, 0x17 ;  /* 0xc080000012197811 */ /* 0x000fe200078eb8ff */
[----:B------:R-:W-:Y:S01]  /*3870*/  BSSY.RECONVERGENT B3, `(.L_x_69) ;  /* 0x0000036000037945 */ /* 0x000fe20003800200 */
[----:B------:R-:W-:Y:S02]  /*3880*/  IADD3 R24, PT, PT, R24, -0x7f, RZ ;  /* 0xffffff8118187810 */ /* 0x000fe40007ffe0ff */
[----:B------:R-:W-:Y:S02]  /*3890*/  IADD3 R28, PT, PT, -R25, R0, RZ ;  /* 0x00000000191c7210 */ /* 0x000fe40007ffe1ff */
[----:B------:R-:W-:Y:S02]  /*38a0*/  IADD3 R18, PT, PT, R24, 0x7f, -R18 ;  /* 0x0000007f18127810 */ /* 0x000fe40007ffe812 */
[----:B------:R-:W0:Y:S01]  /*38b0*/  MUFU.RCP R0, R28 ;  /* 0x0000001c00007308 */ /* 0x000e220000001000 */
[----:B------:R-:W-:Y:S02]  /*38c0*/  FADD.FTZ R25, -R28, -RZ ;  /* 0x800000ff1c197221 */ /* 0x000fe40000010100 */
[----:B------:R-:W-:-:S02]  /*38d0*/  IMAD.IADD R19, R18, 0x1, R19 ;  /* 0x0000000112137824 */ /* 0x000fc400078e0213 */
[----:B0-----:R-:W-:-:S04]  /*38e0*/  FFMA R27, R0, R25, 1 ;  /* 0x3f800000001b7423 */ /* 0x001fc80000000019 */
[----:B------:R-:W-:Y:S01]  /*38f0*/  FFMA R27, R0, R27, R0 ;  /* 0x0000001b001b7223 */ /* 0x000fe20000000000 */
[----:B------:R-:W-:-:S04]  /*3900*/  IMAD R0, R24, -0x800000, R3 ;  /* 0xff80000018007824 */ /* 0x000fc800078e0203 */
[----:B------:R-:W-:-:S04]  /*3910*/  FFMA R26, R0, R27, RZ ;  /* 0x0000001b001a7223 */ /* 0x000fc800000000ff */
[----:B------:R-:W-:-:S04]  /*3920*/  FFMA R3, R25, R26, R0 ;  /* 0x0000001a19037223 */ /* 0x000fc80000000000 */
[----:B------:R-:W-:-:S04]  /*3930*/  FFMA R26, R27, R3, R26 ;  /* 0x000000031b1a7223 */ /* 0x000fc8000000001a */
[----:B------:R-:W-:-:S04]  /*3940*/  FFMA R25, R25, R26, R0 ;  /* 0x0000001a19197223 */ /* 0x000fc80000000000 */
[----:B------:R-:W-:-:S05]  /*3950*/  FFMA R0, R27, R25, R26 ;  /* 0x000000191b007223 */ /* 0x000fca000000001a */
[----:B------:R-:W-:-:S04]  /*3960*/  SHF.R.U32.HI R3, RZ, 0x17, R0 ;  /* 0x00000017ff037819 */ /* 0x000fc80000011600 */
[----:B------:R-:W-:-:S04]  /*3970*/  LOP3.LUT R18, R3, 0xff, RZ, 0xc0, !PT ;  /* 0x000000ff03127812 */ /* 0x000fc800078ec0ff */
[----:B------:R-:W-:-:S04]  /*3980*/  IADD3 R3, PT, PT, R18, R19, RZ ;  /* 0x0000001312037210 */ /* 0x000fc80007ffe0ff */
[----:B------:R-:W-:-:S04]  /*3990*/  IADD3 R18, PT, PT, R3, -0x1, RZ ;  /* 0xffffffff03127810 */ /* 0x000fc80007ffe0ff */
[----:B------:R-:W-:-:S13]  /*39a0*/  ISETP.GE.U32.AND P0, PT, R18, 0xfe, PT ;  /* 0x000000fe1200780c */ /* 0x000fda0003f06070 */
[----:B------:R-:W-:Y:S05]  /*39b0*/  @!P0 BRA `(.L_x_70) ;  /* 0x0000000000808947 */ /* 0x000fea0003800000 */
[----:B------:R-:W-:-:S13]  /*39c0*/  ISETP.GT.AND P0, PT, R3, 0xfe, PT ;  /* 0x000000fe0300780c */ /* 0x000fda0003f04270 */
[----:B------:R-:W-:Y:S05]  /*39d0*/  @P0 BRA `(.L_x_71) ;  /* 0x00000000006c0947 */ /* 0x000fea0003800000 */
[----:B------:R-:W-:-:S13]  /*39e0*/  ISETP.GE.AND P0, PT, R3, 0x1, PT ;  /* 0x000000010300780c */ /* 0x000fda0003f06270 */
[----:B------:R-:W-:Y:S05]  /*39f0*/  @P0 BRA `(.L_x_72) ;  /* 0x0000000000740947 */ /* 0x000fea0003800000 */
[----:B------:R-:W-:Y:S02]  /*3a00*/  ISETP.GE.AND P0, PT, R3, -0x18, PT ;  /* 0xffffffe80300780c */ /* 0x000fe40003f06270 */
[----:B------:R-:W-:-:S11]  /*3a10*/  LOP3.LUT R0, R0, 0x80000000, RZ, 0xc0, !PT ;  /* 0x8000000000007812 */ /* 0x000fd600078ec0ff */
[----:B------:R-:W-:Y:S05]  /*3a20*/  @!P0 BRA `(.L_x_72) ;  /* 0x0000000000688947 */ /* 0x000fea0003800000 */
[CCC-:B------:R-:W-:Y:S01]  /*3a30*/  FFMA.RZ R18, R27.reuse, R25.reuse, R26.reuse ;  /* 0x000000191b127223 */ /* 0x1c0fe2000000c01a */
[CCC-:B------:R-:W-:Y:S01]  /*3a40*/  FFMA.RP R19, R27.reuse, R25.reuse, R26.reuse ;  /* 0x000000191b137223 */ /* 0x1c0fe2000000801a */
[----:B------:R-:W-:Y:S01]  /*3a50*/  FFMA.RM R26, R27, R25, R26 ;  /* 0x000000191b1a7223 */ /* 0x000fe2000000401a */
[C---:B------:R-:W-:Y:S01]  /*3a60*/  VIADD R24, R3.reuse, 0x20 ;  /* 0x0000002003187836 */ /* 0x040fe20000000000 */
[C---:B------:R-:W-:Y:S02]  /*3a70*/  ISETP.NE.AND P3, PT, R3.reuse, RZ, PT ;  /* 0x000000ff0300720c */ /* 0x040fe40003f65270 */
[----:B------:R-:W-:Y:S02]  /*3a80*/  LOP3.LUT R18, R18, 0x7fffff, RZ, 0xc0, !PT ;  /* 0x007fffff12127812 */ /* 0x000fe400078ec0ff */
[----:B------:R-:W-:Y:S02]  /*3a90*/  ISETP.NE.AND P1, PT, R3, RZ, PT ;  /* 0x000000ff0300720c */ /* 0x000fe40003f25270 */
[----:B------:R-:W-:-:S02]  /*3aa0*/  LOP3.LUT R25, R18, 0x800000, RZ, 0xfc, !PT ;  /* 0x0080000012197812 */ /* 0x000fc400078efcff */
[----:B------:R-:W-:Y:S02]  /*3ab0*/  IADD3 R3, PT, PT, -R3, RZ, RZ ;  /* 0x000000ff03037210 */ /* 0x000fe40007ffe1ff */
[----:B------:R-:W-:Y:S02]  /*3ac0*/  SHF.L.U32 R24, R25, R24, RZ ;  /* 0x0000001819187219 */ /* 0x000fe400000006ff */
[----:B------:R-:W-:Y:S02]  /*3ad0*/  FSETP.NEU.FTZ.AND P0, PT, R19, R26, PT ;  /* 0x0000001a1300720b */ /* 0x000fe40003f1d000 */
[----:B------:R-:W-:Y:S02]  /*3ae0*/  SEL R18, R3, RZ, P3 ;  /* 0x000000ff03127207 */ /* 0x000fe40001800000 */
[----:B------:R-:W-:Y:S02]  /*3af0*/  ISETP.NE.AND P1, PT, R24, RZ, P1 ;  /* 0x000000ff1800720c */ /* 0x000fe40000f25270 */
[----:B------:R-:W-:-:S02]  /*3b00*/  SHF.R.U32.HI R24, RZ, R18, R25 ;  /* 0x00000012ff187219 */ /* 0x000fc40000011619 */
[----:B------:R-:W-:Y:S02]  /*3b10*/  PLOP3.LUT P0, PT, P0, P1, PT, 0xf8, 0x8f ;  /* 0x00000000008f781c */ /* 0x000fe40000703f70 */
[----:B------:R-:W-:Y:S02]  /*3b20*/  SHF.R.U32.HI R18, RZ, 0x1, R24 ;  /* 0x00000001ff127819 */ /* 0x000fe40000011618 */
[----:B------:R-:W-:-:S04]  /*3b30*/  SEL R3, RZ, 0x1, !P0 ;  /* 0x00000001ff037807 */ /* 0x000fc80004000000 */
[----:B------:R-:W-:-:S04]  /*3b40*/  LOP3.LUT R3, R3, 0x1, R18, 0xf8, !PT ;  /* 0x0000000103037812 */ /* 0x000fc800078ef812 */
[----:B------:R-:W-:-:S04]  /*3b50*/  LOP3.LUT R3, R3, R24, RZ, 0xc0, !PT ;  /* 0x0000001803037212 */ /* 0x000fc800078ec0ff */
[----:B------:R-:W-:-:S04]  /*3b60*/  IADD3 R3, PT, PT, R18, R3, RZ ;  /* 0x0000000312037210 */ /* 0x000fc80007ffe0ff */
[----:B------:R-:W-:Y:S01]  /*3b70*/  LOP3.LUT R0, R3, R0, RZ, 0xfc, !PT ;  /* 0x0000000003007212 */ /* 0x000fe200078efcff */
[----:B------:R-:W-:Y:S06]  /*3b80*/  BRA `(.L_x_72) ;  /* 0x0000000000107947 */ /* 0x000fec0003800000 */
.L_x_71:
[----:B------:R-:W-:-:S04]  /*3b90*/  LOP3.LUT R0, R0, 0x80000000, RZ, 0xc0, !PT ;  /* 0x8000000000007812 */ /* 0x000fc800078ec0ff */
[----:B------:R-:W-:Y:S01]  /*3ba0*/  LOP3.LUT R0, R0, 0x7f800000, RZ, 0xfc, !PT ;  /* 0x7f80000000007812 */ /* 0x000fe200078efcff */
[----:B------:R-:W-:Y:S06]  /*3bb0*/  BRA `(.L_x_72) ;  /* 0x0000000000047947 */ /* 0x000fec0003800000 */
.L_x_70:
[----:B------:R-:W-:-:S07]  /*3bc0*/  IMAD R0, R19, 0x800000, R0 ;  /* 0x0080000013007824 */ /* 0x000fce00078e0200 */
.L_x_72:
[----:B------:R-:W-:Y:S05]  /*3bd0*/  BSYNC.RECONVERGENT B3 ;  /* 0x0000000000037941 */ /* 0x000fea0003800200 */
.L_x_69:
[----:B------:R-:W-:Y:S05]  /*3be0*/  BRA `(.L_x_73) ;  /* 0x0000000000207947 */ /* 0x000fea0003800000 */
.L_x_68:
[----:B------:R-:W-:-:S04]  /*3bf0*/  LOP3.LUT R0, R0, 0x80000000, R3, 0x48, !PT ;  /* 0x8000000000007812 */ /* 0x000fc800078e4803 */
[----:B------:R-:W-:Y:S01]  /*3c00*/  LOP3.LUT R0, R0, 0x7f800000, RZ, 0xfc, !PT ;  /* 0x7f80000000007812 */ /* 0x000fe200078efcff */
[----:B------:R-:W-:Y:S06]  /*3c10*/  BRA `(.L_x_73) ;  /* 0x0000000000147947 */ /* 0x000fec0003800000 */
.L_x_67:
[----:B------:R-:W-:Y:S01]  /*3c20*/  LOP3.LUT R0, R0, 0x80000000, R3, 0x48, !PT ;  /* 0x8000000000007812 */ /* 0x000fe200078e4803 */
[----:B------:R-:W-:Y:S06]  /*3c30*/  BRA `(.L_x_73) ;  /* 0x00000000000c7947 */ /* 0x000fec0003800000 */
.L_x_66:
[----:B------:R-:W0:Y:S01]  /*3c40*/  MUFU.RSQ R0, -QNAN ;  /* 0xffc0000000007908 */ /* 0x000e220000001400 */
[----:B------:R-:W-:Y:S05]  /*3c50*/  BRA `(.L_x_73) ;  /* 0x0000000000047947 */ /* 0x000fea0003800000 */
.L_x_65:
[----:B------:R-:W-:-:S07]  /*3c60*/  FADD.FTZ R0, R3, R0 ;  /* 0x0000000003007221 */ /* 0x000fce0000010000 */
.L_x_73:
[----:B------:R-:W-:Y:S05]  /*3c70*/  BSYNC.RECONVERGENT B2 ;  /* 0x0000000000027941 */ /* 0x000fea0003800200 */
.L_x_63:
[----:B------:R-:W-:Y:S01]  /*3c80*/  HFMA2 R19, -RZ, RZ, 0, 0 ;  /* 0x00000000ff137431 */ /* 0x000fe200000001ff */
[----:B------:R-:W-:-:S04]  /*3c90*/  MOV R18, R10 ;  /* 0x0000000a00127202 */ /* 0x000fc80000000f00 */
[----:B0-----:R-:W-:Y:S05]  /*3ca0*/  RET.REL.NODEC R18 `(_Z6evolvi14configurazione9geometriaiS0_P17curandStateXORWOW) ;  /* 0xffffffc012d47950 */ /* 0x001fea0003c3ffff */
.L_x_74:
[----:B------:R-:W-:-:S00]  /*3cb0*/  BRA `(.L_x_74) ;  /* 0xfffffffc00fc7947 */ /* 0x000fc0000383ffff */
[----:B------:R-:W-:-:S00]  /*3cc0*/  NOP ;  /* 0x0000000000007918 */ /* 0x000fc00000000000 */
        /* <DEDUP_REMOVED lines=11> */
.L_x_114:


//--------------------- .text._Z11inizializza14configurazione9geometriaiP17curandStateXORWOW --------------------------
	.section	.text._Z11inizializza14configurazione9geometriaiP17curandStateXORWOW,"ax",@progbits
	.align	128
        .global         _Z11inizializza14configurazione9geometriaiP17curandStateXORWOW
        .type           _Z11inizializza14configurazione9geometriaiP17curandStateXORWOW,@function
        .size           _Z11inizializza14configurazione9geometriaiP17curandStateXORWOW,(.L_x_116 - _Z11inizializza14configurazione9geometriaiP17curandStateXORWOW)
        .other          _Z11inizializza14configurazione9geometriaiP17curandStateXORWOW,@"STO_CUDA_ENTRY STV_DEFAULT"
_Z11inizializza14configurazione9geometriaiP17curandStateXORWOW:
.text._Z11inizializza14configurazione9geometriaiP17curandStateXORWOW:
[----:B------:R-:W-:Y:S01]  /*0000*/  LDC R1, c[0x0][0x37c] ;  /* 0x0000df00ff017b82 */ /* 0x000fe20000000800 */
[----:B------:R-:W0:Y:S07]  /*0010*/  S2R R0, SR_TID.X ;  /* 0x0000000000007919 */ /* 0x000e2e0000002100 */
[----:B------:R-:W0:Y:S01]  /*0020*/  S2UR UR4, SR_CTAID.X ;  /* 0x00000000000479c3 */ /* 0x000e220000002500 */
[----:B------:R-:W1:Y:S07]  /*0030*/  LDCU.64 UR10, c[0x0][0x358] ;  /* 0x00006b00ff0a77ac */ /* 0x000e6e0008000a00 */
[----:B------:R-:W0:Y:S08]  /*0040*/  LDC R3, c[0x0][0x360] ;  /* 0x0000d800ff037b82 */ /* 0x000e300000000800 */
[----:B------:R-:W2:Y:S01]  /*0050*/  LDC.64 R10, c[0x0][0x3a8] ;  /* 0x0000ea00ff0a7b82 */ /* 0x000ea20000000a00 */
[----:B0-----:R-:W-:Y:S01]  /*0060*/  IMAD R0, R3, UR4, R0 ;  /* 0x0000000403007c24 */ /* 0x001fe2000f8e0200 */
[----:B------:R-:W0:Y:S03]  /*0070*/  LDCU UR4, c[0x0][0x3a0] ;  /* 0x00007400ff0477ac */ /* 0x000e260008000800 */
[----:B--2---:R-:W-:-:S05]  /*0080*/  IMAD.WIDE R10, R0, 0x30, R10 ;  /* 0x00000030000a7825 */ /* 0x004fca00078e020a */
[----:B-1----:R-:W2:Y:S04]  /*0090*/  LDG.E.64 R8, desc[UR10][R10.64] ;  /* 0x0000000a0a087981 */ /* 0x002ea8000c1e1b00 */
[----:B------:R-:W3:Y:S04]  /*00a0*/  LDG.E.64 R6, desc[UR10][R10.64+0x8] ;  /* 0x0000080a0a067981 */ /* 0x000ee8000c1e1b00 */
[----:B------:R1:W5:Y:S01]  /*00b0*/  LDG.E.64 R4, desc[UR10][R10.64+0x10] ;  /* 0x0000100a0a047981 */ /* 0x000362000c1e1b00 */
[----:B0-----:R-:W-:Y:S01]  /*00c0*/  UISETP.GE.AND UP0, UPT, UR4, 0x1, UPT ;  /* 0x000000010400788c */ /* 0x001fe2000bf06270 */
[----:B--2---:R-:W-:-:S02]  /*00d0*/  MOV R2, R8 ;  /* 0x0000000800027202 */ /* 0x004fc40000000f00 */
[----:B---3--:R-:W-:-:S06]  /*00e0*/  MOV R3, R7 ;  /* 0x0000000700037202 */ /* 0x008fcc0000000f00 */
[----:B-1----:R-:W-:Y:S05]  /*00f0*/  BRA.U !UP0, `(.L_x_75) ;  /* 0x0000001108dc7547 */ /* 0x002fea000b800000 */
[----:B------:R-:W0:Y:S01]  /*0100*/  LDCU.64 UR6, c[0x0][0x398] ;  /* 0x00007300ff0677ac */ /* 0x000e220008000a00 */
[----:B------:R-:W-:Y:S01]  /*0110*/  BSSY.RECONVERGENT B0, `(.L_x_76) ;  /* 0x0000134000007945 */ /* 0x000fe20003800200 */
[----:B------:R-:W-:Y:S02]  /*0120*/  ULOP3.LUT UR8, UR4, 0x7ffffffc, URZ, 0xc0, !UPT ;  /* 0x7ffffffc04087892 */ /* 0x000fe4000f8ec0ff */
[----:B------:R-:W-:Y:S02]  /*0130*/  ULOP3.LUT UR4, UR4, 0x3, URZ, 0xc0, !UPT ;  /* 0x0000000304047892 */ /* 0x000fe4000f8ec0ff */
[----:B------:R-:W-:Y:S02]  /*0140*/  UIADD3 UR9, UPT, UPT, -UR8, URZ, URZ ;  /* 0x000000ff08097290 */ /* 0x000fe4000fffe1ff */
[----:B0-----:R-:W-:-:S04]  /*0150*/  UIADD3 UR5, UP0, UPT, UR6, 0x14, URZ ;  /* 0x0000001406057890 */ /* 0x001fc8000ff1e0ff */
[----:B------:R-:W-:-:S12]  /*0160*/  UIADD3.X UR6, UPT, UPT, URZ, UR7, URZ, UP0, !UPT ;  /* 0x00000007ff067290 */ /* 0x000fd800087fe4ff */
.L_x_100:
[----:B------:R-:W-:Y:S01]  /*0170*/  SHF.R.U32.HI R8, RZ, 0x2, R9 ;  /* 0x00000002ff087819 */ /* 0x000fe20000011609 */
[----:B------:R-:W0:Y:S01]  /*0180*/  LDCU UR7, c[0x0][0x3a0] ;  /* 0x00007400ff0777ac */ /* 0x000e220008000800 */
[----:B-----5:R-:W-:Y:S01]  /*0190*/  SHF.L.U32 R7, R5, 0x4, RZ ;  /* 0x0000000405077819 */ /* 0x020fe200000006ff */
[----:B------:R1:W-:Y:S01]  /*01a0*/  STG.E.64 desc[UR10][R10.64+0x8], R4 ;  /* 0x000008040a007986 */ /* 0x0003e2000c101b0a */
[----:B------:R-:W-:Y:S02]  /*01b0*/  LOP3.LUT R8, R8, R9, RZ, 0x3c, !PT ;  /* 0x0000000908087212 */ /* 0x000fe400078e3cff */
[----:B------:R-:W-:Y:S02]  /*01c0*/  CS2R R14, SRZ ;  /* 0x00000000000e7805 */ /* 0x000fe4000001ff00 */
[----:B------:R-:W-:Y:S01]  /*01d0*/  SHF.R.U32.HI R13, RZ, 0x2, R6 ;  /* 0x00000002ff0d7819 */ /* 0x000fe20000011606 */
[----:B------:R-:W-:-:S03]  /*01e0*/  IMAD.SHL.U32 R9, R8, 0x2, RZ ;  /* 0x0000000208097824 */ /* 0x000fc600078e00ff */
[----:B------:R-:W-:Y:S02]  /*01f0*/  LOP3.LUT R13, R13, R6, RZ, 0x3c, !PT ;  /* 0x000000060d0d7212 */ /* 0x000fe400078e3cff */
[----:B------:R-:W-:Y:S01]  /*0200*/  LOP3.LUT R12, R8, R9, R7, 0x96, !PT ;  /* 0x00000009080c7212 */ /* 0x000fe200078e9607 */
[----:B------:R-:W-:Y:S01]  /*0210*/  HFMA2 R8, -RZ, RZ, 0.1171875, 0 ;  /* 0x2f800000ff087431 */ /* 0x000fe200000001ff */
[----:B------:R-:W-:Y:S01]  /*0220*/  SHF.L.U32 R7, R13, 0x1, RZ ;  /* 0x000000010d077819 */ /* 0x000fe200000006ff */
[----:B------:R-:W-:Y:S01]  /*0230*/  IMAD.MOV.U32 R9, RZ, RZ, 0x40400000 ;  /* 0x40400000ff097424 */ /* 0x000fe200078e00ff */
[----:B------:R-:W-:Y:S01]  /*0240*/  LOP3.LUT R12, R12, R5, RZ, 0x3c, !PT ;  /* 0x000000050c0c7212 */ /* 0x000fe200078e3cff */
[----:B0-----:R-:W-:-:S03]  /*0250*/  UISETP.GE.U32.AND UP0, UPT, UR7, 0x4, UPT ;  /* 0x000000040700788c */ /* 0x001fc6000bf06070 */
[----:B------:R-:W-:-:S04]  /*0260*/  SHF.L.U32 R6, R12, 0x4, RZ ;  /* 0x000000040c067819 */ /* 0x000fc800000006ff */
[----:B------:R-:W-:Y:S02]  /*0270*/  LOP3.LUT R13, R13, R7, R6, 0x96, !PT ;  /* 0x000000070d0d7212 */ /* 0x000fe400078e9606 */
[C---:B------:R-:W-:Y:S01]  /*0280*/  IADD3 R6, PT, PT, R2.reuse, 0x587c5, R12 ;  /* 0x000587c502067810 */ /* 0x040fe20007ffe00c */
[----:B------:R-:W-:Y:S01]  /*0290*/  VIADD R2, R2, 0xb0f8a ;  /* 0x000b0f8a02027836 */ /* 0x000fe20000000000 */
[----:B------:R-:W-:Y:S02]  /*02a0*/  LOP3.LUT R13, R13, R12, RZ, 0x3c, !PT ;  /* 0x0000000c0d0d7212 */ /* 0x000fe400078e3cff */
[----:B------:R-:W-:Y:S02]  /*02b0*/  I2FP.F32.U32 R6, R6 ;  /* 0x0000000600067245 */ /* 0x000fe40000201000 */
[----:B------:R-:W-:Y:S01]  /*02c0*/  IADD3 R7, PT, PT, R13, R2, RZ ;  /* 0x000000020d077210 */ /* 0x000fe20007ffe0ff */
[----:B------:R-:W-:Y:S02]  /*02d0*/  STG.E.64 desc[UR10][R10.64+0x10], R12 ;  /* 0x0000100c0a007986 */ /* 0x000fe4000c101b0a */
[-C--:B------:R-:W-:Y:S01]  /*02e0*/  FFMA R6, R6, R8.reuse, 1.1641532182693481445e-10 ;  /* 0x2f00000006067423 */ /* 0x080fe20000000008 */
[----:B------:R-:W-:Y:S01]  /*02f0*/  I2FP.F32.U32 R7, R7 ;  /* 0x0000000700077245 */ /* 0x000fe20000201000 */
[----:B------:R0:W-:Y:S04]  /*0300*/  STG.E.64 desc[UR10][R10.64], R2 ;  /* 0x000000020a007986 */ /* 0x0001e8000c101b0a */
[----:B------:R-:W-:Y:S01]  /*0310*/  FFMA R8, R7, R8, 1.1641532182693481445e-10 ;  /* 0x2f00000007087423 */ /* 0x000fe20000000008 */
[----:B------:R-:W-:Y:S01]  /*0320*/  FFMA R7, R6, R9, -1.5 ;  /* 0xbfc0000006077423 */ /* 0x000fe20000000009 */
[----:B------:R-:W-:-:S02]  /*0330*/  MOV R6, R4 ;  /* 0x0000000400067202 */ /* 0x000fc40000000f00 */
[----:B------:R-:W-:Y:S01]  /*0340*/  FFMA R8, R8, R9, -1.5 ;  /* 0xbfc0000008087423 */ /* 0x000fe20000000009 */
[----:B------:R-:W-:Y:S02]  /*0350*/  MOV R9, R3 ;  /* 0x0000000300097202 */ /* 0x000fe40000000f00 */
[----:B-1----:R-:W-:Y:S01]  /*0360*/  MOV R4, R12 ;  /* 0x0000000c00047202 */ /* 0x002fe20000000f00 */
[----:B0-----:R-:W-:Y:S01]  /*0370*/  IMAD.MOV.U32 R3, RZ, RZ, R5 ;  /* 0x000000ffff037224 */ /* 0x001fe200078e0005 */
[----:B------:R-:W-:Y:S01]  /*0380*/  MOV R5, R13 ;  /* 0x0000000d00057202 */ /* 0x000fe20000000f00 */
[----:B------:R-:W-:Y:S06]  /*0390*/  BRA.U !UP0, `(.L_x_77) ;  /* 0x00000009085c7547 */ /* 0x000fec000b800000 */
[----:B------:R-:W-:Y:S01]  /*03a0*/  MOV R14, RZ ;  /* 0x000000ff000e7202 */ /* 0x000fe20000000f00 */
[----:B------:R-:W-:Y:S01]  /*03b0*/  IMAD.U32 R13, RZ, RZ, UR6 ;  /* 0x00000006ff0d7e24 */ /* 0x000fe2000f8e00ff */
[----:B------:R-:W-:Y:S02]  /*03c0*/  MOV R12, UR5 ;  /* 0x00000005000c7c02 */ /* 0x000fe40008000f00 */
[----:B------:R-:W-:-:S07]  /*03d0*/  MOV R15, UR9 ;  /* 0x00000009000f7c02 */ /* 0x000fce0008000f00 */
.L_x_90:
        /* <DEDUP_REMOVED lines=17> */
[----:B------:R-:W-:Y:S02]  /*04f0*/  FSETP.GT.AND P1, PT, R16, R21, PT ;  /* 0x000000151000720b */ /* 0x000fe40003f24000 */
[----:B------:R-:W-:-:S11]  /*0500*/  IADD3 R16, PT, PT, R14, 0x1, RZ ;  /* 0x000000010e107810 */ /* 0x000fd60007ffe0ff */
[----:B------:R-:W-:-:S05]  /*0510*/  @!P1 IMAD.MOV R16, RZ, RZ, R14 ;  /* 0x000000ffff109224 */ /* 0x000fca00078e020e */
[----:B------:R-:W-:Y:S01]  /*0520*/  MOV R14, R16 ;  /* 0x00000010000e7202 */ /* 0x000fe20000000f00 */
[----:B------:R-:W-:Y:S06]  /*0530*/  BRA `(.L_x_80) ;  /* 0x00000000003c7947 */ /* 0x000fec0003800000 */
.L_x_79:
[----:B------:R-:W2:Y:S02]  /*0540*/  LDG.E R17, desc[UR10][R12.64+-0x8] ;  /* 0xfffff80a0c117981 */ /* 0x000ea4000c1e1900 */
[----:B--2---:R-:W-:-:S13]  /*0550*/  FSETP.GTU.AND P1, PT, R17, R8, PT ;  /* 0x000000081100720b */ /* 0x004fda0003f2c000 */
[----:B------:R-:W-:Y:S05]  /*0560*/  @P1 BRA `(.L_x_80) ;  /* 0x0000000000301947 */ /* 0x000fea0003800000 */
        /* <DEDUP_REMOVED lines=8> */
[----:B------:R-:W-:Y:S02]  /*05f0*/  FSETP.GEU.AND P1, PT, R16, R21, PT ;  /* 0x000000151000720b */ /* 0x000fe40003f2e000 */
[----:B------:R-:W-:-:S11]  /*0600*/  IADD3 R16, PT, PT, R14, -0x1, RZ ;  /* 0xffffffff0e107810 */ /* 0x000fd60007ffe0ff */
[----:B------:R-:W-:-:S05]  /*0610*/  @P1 IADD3 R16, PT, PT, R14, RZ, RZ ;  /* 0x000000ff0e101210 */ /* 0x000fca0007ffe0ff */
[----:B------:R-:W-:-:S07]  /*0620*/  IMAD.MOV.U32 R14, RZ, RZ, R16 ;  /* 0x000000ffff0e7224 */ /* 0x000fce00078e0010 */
.L_x_80:
[----:B------:R-:W-:Y:S05]  /*0630*/  BSYNC.RECONVERGENT B1 ;  /* 0x0000000000017941 */ /* 0x000fea0003800200 */
.L_x_78:
        /* <DEDUP_REMOVED lines=16> */
[----:B------:R-:W-:-:S04]  /*0740*/  @!P1 IADD3 R16, PT, PT, R14, RZ, RZ ;  /* 0x000000ff0e109210 */ /* 0x000fc80007ffe0ff */
[----:B------:R-:W-:Y:S01]  /*0750*/  MOV R14, R16 ;  /* 0x00000010000e7202 */ /* 0x000fe20000000f00 */
[----:B------:R-:W-:Y:S06]  /*0760*/  BRA `(.L_x_83) ;  /* 0x00000000003c7947 */ /* 0x000fec0003800000 */
.L_x_82:
[----:B------:R-:W2:Y:S02]  /*0770*/  LDG.E R19, desc[UR10][R12.64] ;  /* 0x0000000a0c137981 */ /* 0x000ea4000c1e1900 */
[----:B--2---:R-:W-:-:S13]  /*0780*/  FSETP.GTU.AND P1, PT, R19, R8, PT ;  /* 0x000000081300720b */ /* 0x004fda0003f2c000 */
[----:B------:R-:W-:Y:S05]  /*0790*/  @P1 BRA `(.L_x_83) ;  /* 0x0000000000301947 */ /* 0x000fea0003800000 */
[----:B------:R-:W2:Y:S04]  /*07a0*/  LDG.E R16, desc[UR10][R12.64+-0xc] ;  /* 0xfffff40a0c107981 */ /* 0x000ea8000c1e1900 */
[----:B------:R-:W3:Y:S01]  /*07b0*/  LDG.E R21, desc[UR10][R12.64+-0x4] ;  /* 0xfffffc0a0c157981 */ /* 0x000ee2000c1e1900 */
[----:B------:R-:W-:Y:S01]  /*07c0*/  FADD R23, R19, -R17 ;  /* 0x8000001113177221 */ /* 0x000fe20000000000 */
[----:B--2---:R-:W-:Y:S01]  /*07d0*/  FADD R18, R7, -R16 ;  /* 0x8000001007127221 */ /* 0x004fe20000000000 */
[----:B---3--:R-:W-:Y:S01]  /*07e0*/  FADD R21, -R16, R21 ;  /* 0x0000001510157221 */ /* 0x008fe20000000100 */
[----:B------:R-:W-:Y:S02]  /*07f0*/  FADD R16, R8, -R17 ;  /* 0x8000001108107221 */ /* 0x000fe40000000000 */
[----:B------:R-:W-:-:S02]  /*0800*/  FMUL R23, R18, R23 ;  /* 0x0000001712177220 */ /* 0x000fc40000400000 */
[----:B------:R-:W-:-:S05]  /*0810*/  FMUL R16, R21, R16 ;  /* 0x0000001015107220 */ /* 0x000fca0000400000 */
[----:B------:R-:W-:Y:S01]  /*0820*/  FSETP.GEU.AND P1, PT, R16, R23, PT ;  /* 0x000000171000720b */ /* 0x000fe20003f2e000 */
[----:B------:R-:W-:-:S12]  /*0830*/  VIADD R16, R14, 0xffffffff ;  /* 0xffffffff0e107836 */ /* 0x000fd80000000000 */
[----:B------:R-:W-:-:S04]  /*0840*/  @P1 IADD3 R16, PT, PT, R14, RZ, RZ ;  /* 0x000000ff0e101210 */ /* 0x000fc80007ffe0ff */
[----:B------:R-:W-:-:S07]  /*0850*/  MOV R14, R16 ;  /* 0x00000010000e7202 */ /* 0x000fce0000000f00 */
.L_x_83:
[----:B------:R-:W-:Y:S05]  /*0860*/  BSYNC.RECONVERGENT B1 ;  /* 0x0000000000017941 */ /* 0x000fea0003800200 */
.L_x_81:
        /* <DEDUP_REMOVED lines=19> */
.L_x_85:
        /* <DEDUP_REMOVED lines=15> */
.L_x_86:
[----:B------:R-:W-:Y:S05]  /*0a90*/  BSYNC.RECONVERGENT B1 ;  /* 0x0000000000017941 */ /* 0x000fea0003800200 */
.L_x_84:
        /* <DEDUP_REMOVED lines=19> */
.L_x_88:
        /* <DEDUP_REMOVED lines=15> */
.L_x_89:
[----:B------:R-:W-:Y:S05]  /*0cc0*/  BSYNC.RECONVERGENT B1 ;  /* 0x0000000000017941 */ /* 0x000fea0003800200 */
.L_x_87:
[----:B------:R-:W-:-:S04]  /*0cd0*/  IADD3 R12, P1, PT, R12, 0x20, RZ ;  /* 0x000000200c0c7810 */ /* 0x000fc80007f3e0ff */
[----:B------:R-:W-:Y:S01]  /*0ce0*/  IADD3.X R13, PT, PT, RZ, R13, RZ, P1, !PT ;  /* 0x0000000dff0d7210 */ /* 0x000fe20000ffe4ff */
[----:B------:R-:W-:Y:S08]  /*0cf0*/  @P0 BRA `(.L_x_90) ;  /* 0xfffffff400b80947 */ /* 0x000ff0000383ffff */
[----:B------:R-:W-:-:S07]  /*0d00*/  IMAD.U32 R15, RZ, RZ, UR8 ;  /* 0x00000008ff0f7e24 */ /* 0x000fce000f8e00ff */
.L_x_77:
[----:B------:R-:W-:-:S09]  /*0d10*/  UISETP.NE.AND UP0, UPT, UR4, URZ, UPT ;  /* 0x000000ff0400728c */ /* 0x000fd2000bf05270 */
[----:B------:R-:W-:Y:S05]  /*0d20*/  BRA.U !UP0, `(.L_x_91) ;  /* 0x0000000508c07547 */ /* 0x000fea000b800000 */
[----:B------:R-:W0:Y:S02]  /*0d30*/  LDC.64 R12, c[0x0][0x398] ;  /* 0x0000e600ff0c7b82 */ /* 0x000e240000000a00 */
[----:B0-----:R-:W-:-:S05]  /*0d40*/  IMAD.WIDE.U32 R12, R15, 0x8, R12 ;  /* 0x000000080f0c7825 */ /* 0x001fca00078e000c */
[----:B------:R-:W2:Y:S01]  /*0d50*/  LDG.E R21, desc[UR10][R12.64+0x4] ;  /* 0x0000040a0c157981 */ /* 0x000ea2000c1e1900 */
[----:B------:R-:W-:Y:S01]  /*0d60*/  BSSY.RECONVERGENT B1, `(.L_x_92) ;  /* 0x0000022000017945 */ /* 0x000fe20003800200 */
        /* <DEDUP_REMOVED lines=15> */
[----:B------:R-:W-:-:S04]  /*0e60*/  @!P0 IADD3 R16, PT, PT, R14, RZ, RZ ;  /* 0x000000ff0e108210 */ /* 0x000fc80007ffe0ff */
[----:B------:R-:W-:Y:S01]  /*0e70*/  MOV R14, R16 ;  /* 0x00000010000e7202 */ /* 0x000fe20000000f00 */
[----:B------:R-:W-:Y:S06]  /*0e80*/  BRA `(.L_x_94) ;  /* 0x00000000003c7947 */ /* 0x000fec0003800000 */
.L_x_93:
        /* <DEDUP_REMOVED lines=15> */
.L_x_94:
[----:B------:R-:W-:Y:S05]  /*0f80*/  BSYNC.RECONVERGENT B1 ;  /* 0x0000000000017941 */ /* 0x000fea0003800200 */
.L_x_92:
[----:B------:R-:W-:Y:S01]  /*0f90*/  UISETP.NE.AND UP0, UPT, UR4, 0x1, UPT ;  /* 0x000000010400788c */ /* 0x000fe2000bf05270 */
[----:B------:R-:W-:Y:S08]  /*0fa0*/  BSSY.RECONVERGENT B1, `(.L_x_91) ;  /* 0x0000048000017945 */ /* 0x000ff00003800200 */
[----:B------:R-:W-:Y:S05]  /*0fb0*/  BRA.U !UP0, `(.L_x_95) ;  /* 0x0000000508187547 */ /* 0x000fea000b800000 */
        /* <DEDUP_REMOVED lines=19> */
.L_x_97:
        /* <DEDUP_REMOVED lines=9> */
[----:B------:R-:W-:Y:S01]  /*1180*/  FMUL R21, R18, R21 ;  /* 0x0000001512157220 */ /* 0x000fe20000400000 */
[----:B------:R-:W-:Y:S01]  /*1190*/  IADD3 R15, PT, PT, R14, -0x1, RZ ;  /* 0xffffffff0e0f7810 */ /* 0x000fe20007ffe0ff */
[----:B------:R-:W-:-:S05]  /*11a0*/  FMUL R16, R19, R16 ;  /* 0x0000001013107220 */ /* 0x000fca0000400000 */
[----:B------:R-:W-:-:S13]  /*11b0*/  FSETP.GEU.AND P0, PT, R16, R21, PT ;  /* 0x000000151000720b */ /* 0x000fda0003f0e000 */
[----:B------:R-:W-:-:S05]  /*11c0*/  @P0 IADD3 R15, PT, PT, R14, RZ, RZ ;  /* 0x000000ff0e0f0210 */ /* 0x000fca0007ffe0ff */
[----:B------:R-:W-:-:S07]  /*11d0*/  IMAD.MOV.U32 R14, RZ, RZ, R15 ;  /* 0x000000ffff0e7224 */ /* 0x000fce00078e000f */
.L_x_98:
[----:B------:R-:W-:Y:S05]  /*11e0*/  BSYNC.RECONVERGENT B2 ;  /* 0x0000000000027941 */ /* 0x000fea0003800200 */
.L_x_96:
[----:B------:R-:W-:-:S09]  /*11f0*/  UISETP.NE.AND UP0, UPT, UR4, 0x2, UPT ;  /* 0x000000020400788c */ /* 0x000fd2000bf05270 */
[----:B------:R-:W-:Y:S05]  /*1200*/  BRA.U !UP0, `(.L_x_95) ;  /* 0x0000000108847547 */ /* 0x000fea000b800000 */
[----:B------:R-:W-:-:S13]  /*1210*/  FSETP.GTU.AND P0, PT, R17, R8, PT ;  /* 0x000000081100720b */ /* 0x000fda0003f0c000 */
        /* <DEDUP_REMOVED lines=17> */
.L_x_99:
        /* <DEDUP_REMOVED lines=15> */
.L_x_95:
[----:B------:R-:W-:Y:S05]  /*1420*/  BSYNC.RECONVERGENT B1 ;  /* 0x0000000000017941 */ /* 0x000fea0003800200 */
.L_x_91:
[----:B------:R-:W-:-:S13]  /*1430*/  ISETP.GE.AND P0, PT, R14, 0x1, PT ;  /* 0x000000010e00780c */ /* 0x000fda0003f06270 */
[----:B------:R-:W-:Y:S05]  /*1440*/  @P0 BRA `(.L_x_100) ;  /* 0xffffffec00480947 */ /* 0x000fea000383ffff */
[----:B------:R-:W-:Y:S05]  /*1450*/  BSYNC.RECONVERGENT B0 ;  /* 0x0000000000007941 */ /* 0x000fea0003800200 */
.L_x_76:
[----:B------:R-:W-:Y:S05]  /*1460*/  BRA `(.L_x_101) ;  /* 0x00000000006c7947 */ /* 0x000fea0003800000 */
.L_x_75:
[----:B------:R-:W-:Y:S01]  /*1470*/  SHF.R.U32.HI R8, RZ, 0x2, R9 ;  /* 0x00000002ff087819 */ /* 0x000fe20000011609 */
[----:B-----5:R-:W-:Y:S01]  /*1480*/  STG.E.64 desc[UR10][R10.64+0x8], R4 ;  /* 0x000008040a007986 */ /* 0x020fe2000c101b0a */
[----:B------:R-:W-:Y:S02]  /*1490*/  SHF.L.U32 R7, R5, 0x4, RZ ;  /* 0x0000000405077819 */ /* 0x000fe400000006ff */
[----:B------:R-:W-:Y:S02]  /*14a0*/  LOP3.LUT R8, R8, R9, RZ, 0x3c, !PT ;  /* 0x0000000908087212 */ /* 0x000fe400078e3cff */
[----:B------:R-:W-:Y:S02]  /*14b0*/  SHF.R.U32.HI R13, RZ, 0x2, R6 ;  /* 0x00000002ff0d7819 */ /* 0x000fe40000011606 */
[----:B------:R-:W-:Y:S01]  /*14c0*/  MOV R14, 0x40400000 ;  /* 0x40400000000e7802 */ /* 0x000fe20000000f00 */
[----:B------:R-:W-:Y:S01]  /*14d0*/  IMAD.SHL.U32 R9, R8, 0x2, RZ ;  /* 0x0000000208097824 */ /* 0x000fe200078e00ff */
[----:B------:R-:W-:-:S04]  /*14e0*/  LOP3.LUT R13, R13, R6, RZ, 0x3c, !PT ;  /* 0x000000060d0d7212 */ /* 0x000fc800078e3cff */
[----:B------:R-:W-:Y:S02]  /*14f0*/  LOP3.LUT R8, R8, R9, R7, 0x96, !PT ;  /* 0x0000000908087212 */ /* 0x000fe400078e9607 */
[C---:B------:R-:W-:Y:S02]  /*1500*/  SHF.L.U32 R7, R13.reuse, 0x1, RZ ;  /* 0x000000010d077819 */ /* 0x040fe400000006ff */
[----:B------:R-:W-:Y:S01]  /*1510*/  LOP3.LUT R12, R8, R5, RZ, 0x3c, !PT ;  /* 0x00000005080c7212 */ /* 0x000fe200078e3cff */
[----:B------:R-:W-:Y:S01]  /*1520*/  VIADD R8, R2, 0xb0f8a ;  /* 0x000b0f8a02087836 */ /* 0x000fe20000000000 */
[----:B------:R-:W-:Y:S02]  /*1530*/  MOV R9, R3 ;  /* 0x0000000300097202 */ /* 0x000fe40000000f00 */
[----:B------:R-:W-:Y:S02]  /*1540*/  SHF.L.U32 R6, R12, 0x4, RZ ;  /* 0x000000040c067819 */ /* 0x000fe400000006ff */
[----:B------:R-:W-:Y:S01]  /*1550*/  IADD3 R2, PT, PT, R2, 0x587c5, R12 ;  /* 0x000587c502027810 */ /* 0x000fe20007ffe00c */
[----:B------:R0:W-:Y:S01]  /*1560*/  STG.E.64 desc[UR10][R10.64], R8 ;  /* 0x000000080a007986 */ /* 0x0001e2000c101b0a */
[----:B------:R-:W-:Y:S01]  /*1570*/  LOP3.LUT R13, R13, R7, R6, 0x96, !PT ;  /* 0x000000070d0d7212 */ /* 0x000fe200078e9606 */
[----:B------:R-:W-:Y:S01]  /*1580*/  HFMA2 R6, -RZ, RZ, 0.1171875, 0 ;  /* 0x2f800000ff067431 */ /* 0x000fe200000001ff */
[----:B------:R-:W-:-:S02]  /*1590*/  I2FP.F32.U32 R2, R2 ;  /* 0x0000000200027245 */ /* 0x000fc40000201000 */
[----:B------:R-:W-:-:S04]  /*15a0*/  LOP3.LUT R13, R13, R12, RZ, 0x3c, !PT ;  /* 0x0000000c0d0d7212 */ /* 0x000fc800078e3cff */
[----:B------:R-:W-:Y:S01]  /*15b0*/  IADD3 R3, PT, PT, R13, R8, RZ ;  /* 0x000000080d037210 */ /* 0x000fe20007ffe0ff */
[----:B------:R1:W-:Y:S01]  /*15c0*/  STG.E.64 desc[UR10][R10.64+0x10], R12 ;  /* 0x0000100c0a007986 */ /* 0x0003e2000c101b0a */
[----:B------:R-:W-:Y:S02]  /*15d0*/  FFMA R2, R2, R6, 1.1641532182693481445e-10 ;  /* 0x2f00000002027423 */ /* 0x000fe40000000006 */
[----:B------:R-:W-:Y:S02]  /*15e0*/  I2FP.F32.U32 R3, R3 ;  /* 0x0000000300037245 */ /* 0x000fe40000201000 */
[----:B------:R-:W-:-:S03]  /*15f0*/  FFMA R7, R2, R14, -1.5 ;  /* 0xbfc0000002077423 */ /* 0x000fc6000000000e */
[----:B------:R-:W-:-:S04]  /*1600*/  FFMA R3, R3, R6, 1.1641532182693481445e-10 ;  /* 0x2f00000003037423 */ /* 0x000fc80000000006 */
[----:B0-----:R-:W-:-:S07]  /*1610*/  FFMA R8, R3, R14, -1.5 ;  /* 0xbfc0000003087423 */ /* 0x001fce000000000e */
.L_x_101:
[----:B------:R-:W0:Y:S08]  /*1620*/  LDC.64 R2, c[0x0][0x388] ;  /* 0x0000e200ff027b82 */ /* 0x000e300000000a00 */
[----:B------:R-:W2:Y:S01]  /*1630*/  LDC.64 R4, c[0x0][0x380] ;  /* 0x0000e000ff047b82 */ /* 0x000ea20000000a00 */
[----:B0-----:R-:W-:-:S05]  /*1640*/  IMAD.WIDE R2, R0, 0x8, R2 ;  /* 0x0000000800027825 */ /* 0x001fca00078e0202 */
[----:B------:R-:W-:Y:S01]  /*1650*/  STG.E desc[UR10][R2.64], R7 ;  /* 0x0000000702007986 */ /* 0x000fe2000c10190a */
[----:B--2---:R-:W-:-:S03]  /*1660*/  IMAD.WIDE R4, R0, 0x8, R4 ;  /* 0x0000000800047825 */ /* 0x004fc600078e0204 */
[----:B------:R-:W-:Y:S04]  /*1670*/  STG.E desc[UR10][R2.64+0x4], R8 ;  /* 0x0000040802007986 */ /* 0x000fe8000c10190a */
[----:B------:R-:W-:Y:S04]  /*1680*/  STG.E desc[UR10][R4.64], RZ ;  /* 0x000000ff04007986 */ /* 0x000fe8000c10190a */
[----:B------:R-:W-:Y:S01]  /*1690*/  STG.E desc[UR10][R4.64+0x4], RZ ;  /* 0x000004ff04007986 */ /* 0x000fe2000c10190a */
[----:B------:R-:W-:Y:S05]  /*16a0*/  EXIT ;  /* 0x000000000000794d */ /* 0x000fea0003800000 */
.L_x_102:
        /* <DEDUP_REMOVED lines=13> */
.L_x_116:


//--------------------- .text._Z19setup_random_kernelP17curandStateXORWOW --------------------------
	.section	.text._Z19setup_random_kernelP17curandStateXORWOW,"ax",@progbits
	.align	128
        .global         _Z19setup_random_kernelP17curandStateXORWOW
        .type           _Z19setup_random_kernelP17curandStateXORWOW,@function
        .size           _Z19setup_random_kernelP17curandStateXORWOW,(.L_x_117 - _Z19setup_random_kernelP17curandStateXORWOW)
        .other          _Z19setup_random_kernelP17curandStateXORWOW,@"STO_CUDA_ENTRY STV_DEFAULT"
_Z19setup_random_kernelP17curandStateXORWOW:
.text._Z19setup_random_kernelP17curandStateXORWOW:
[----:B------:R-:W-:Y:S01]  /*0000*/  LDC R1, c[0x0][0x37c] ;  /* 0x0000df00ff017b82 */ /* 0x000fe20000000800 */
[----:B------:R-:W0:Y:S07]  /*0010*/  S2R R13, SR_TID.X ;  /* 0x00000000000d7919 */ /* 0x000e2e0000002100 */
[----:B------:R-:W0:Y:S01]  /*0020*/  S2UR UR6, SR_CTAID.X ;  /* 0x00000000000679c3 */ /* 0x000e220000002500 */
[----:B------:R-:W1:Y:S01]  /*0030*/  LDCU.64 UR4, c[0x0][0x358] ;  /* 0x00006b00ff0477ac */ /* 0x000e620008000a00 */
[----:B------:R-:W-:Y:S01]  /*0040*/  IMAD.MOV.U32 R2, RZ, RZ, 0x3198c20f ;  /* 0x3198c20fff027424 */ /* 0x000fe200078e00ff */
[----:B------:R-:W-:Y:S01]  /*0050*/  BSSY.RECONVERGENT B0, `(.L_x_103) ;  /* 0x00000df000007945 */ /* 0x000fe20003800200 */
[----:B------:R-:W-:-:S02]  /*0060*/  IMAD.MOV.U32 R3, RZ, RZ, 0x5efdb30c ;  /* 0x5efdb30cff037424 */ /* 0x000fc400078e00ff */
[----:B------:R-:W-:Y:S02]  /*0070*/  IMAD.MOV.U32 R4, RZ, RZ, 0x423bb012 ;  /* 0x423bb012ff047424 */ /* 0x000fe400078e00ff */
[----:B------:R-:W0:Y:S01]  /*0080*/  LDC R0, c[0x0][0x360] ;  /* 0x0000d800ff007b82 */ /* 0x000e220000000800 */
[----:B------:R-:W-:Y:S02]  /*0090*/  IMAD.MOV.U32 R5, RZ, RZ, -0x75bd8fc ;  /* 0xf8a42704ff057424 */ /* 0x000fe400078e00ff */
[----:B------:R-:W-:Y:S02]  /*00a0*/  IMAD.MOV.U32 R8, RZ, RZ, -0x23270784 ;  /* 0xdcd8f87cff087424 */ /* 0x000fe400078e00ff */
[----:B------:R-:W-:-:S03]  /*00b0*/  IMAD.MOV.U32 R9, RZ, RZ, 0x57fa2510 ;  /* 0x57fa2510ff097424 */ /* 0x000fc600078e00ff */
[----:B------:R-:W2:Y:S01]  /*00c0*/  LDC.64 R6, c[0x0][0x380] ;  /* 0x0000e000ff067b82 */ /* 0x000ea20000000a00 */
[----:B0-----:R-:W-:-:S05]  /*00d0*/  IMAD R13, R0, UR6, R13 ;  /* 0x00000006000d7c24 */ /* 0x001fca000f8e020d */
[C---:B------:R-:W-:Y:S01]  /*00e0*/  ISETP.NE.AND P0, PT, R13.reuse, RZ, PT ;  /* 0x000000ff0d00720c */ /* 0x040fe20003f05270 */
[----:B--2---:R-:W-:-:S05]  /*00f0*/  IMAD.WIDE R6, R13, 0x30, R6 ;  /* 0x000000300d067825 */ /* 0x004fca00078e0206 */
[----:B-1----:R0:W-:Y:S04]  /*0100*/  STG.E.64 desc[UR4][R6.64], R2 ;  /* 0x0000000206007986 */ /* 0x0021e8000c101b04 */
[----:B------:R0:W-:Y:S04]  /*0110*/  STG.E.64 desc[UR4][R6.64+0x8], R4 ;  /* 0x0000080406007986 */ /* 0x0001e8000c101b04 */
[----:B------:R0:W-:Y:S01]  /*0120*/  STG.E.64 desc[UR4][R6.64+0x10], R8 ;  /* 0x0000100806007986 */ /* 0x0001e2000c101b04 */
[----:B------:R-:W-:Y:S05]  /*0130*/  @!P0 BRA `(.L_x_104) ;  /* 0x0000000c00408947 */ /* 0x000fea0003800000 */
[----:B------:R-:W-:Y:S01]  /*0140*/  SHF.R.S32.HI R0, RZ, 0x1f, R13 ;  /* 0x0000001fff007819 */ /* 0x000fe2000001140d */
[----:B------:R-:W-:-:S07]  /*0150*/  IMAD.MOV.U32 R12, RZ, RZ, RZ ;  /* 0x000000ffff0c7224 */ /* 0x000fce00078e00ff */
.L_x_110:
[----:B0-----:R-:W-:Y:S01]  /*0160*/  LOP3.LUT R2, R13, 0x3, RZ, 0xc0, !PT ;  /* 0x000000030d027812 */ /* 0x001fe200078ec0ff */
[----:B------:R-:W-:Y:S03]  /*0170*/  BSSY.RECONVERGENT B1, `(.L_x_105) ;  /* 0x00000c6000017945 */ /* 0x000fe60003800200 */
[----:B------:R-:W-:-:S04]  /*0180*/  ISETP.NE.U32.AND P0, PT, R2, RZ, PT ;  /* 0x000000ff0200720c */ /* 0x000fc80003f05070 */
[----:B------:R-:W-:-:S13]  /*0190*/  ISETP.NE.AND.EX P0, PT, RZ, RZ, PT, P0 ;  /* 0x000000ffff00720c */ /* 0x000fda0003f05300 */
[----:B------:R-:W-:Y:S05]  /*01a0*/  @!P0 BRA `(.L_x_106) ;  /* 0x0000000c00088947 */ /* 0x000fea0003800000 */
[----:B------:R-:W0:Y:S01]  /*01b0*/  LDC.64 R8, c[0x4][RZ] ;  /* 0x01000000ff087b82 */ /* 0x000e220000000a00 */
[----:B------:R-:W-:Y:S02]  /*01c0*/  IMAD.MOV.U32 R14, RZ, RZ, RZ ;  /* 0x000000ffff0e7224 */ /* 0x000fe400078e00ff */
[----:B0-----:R-:W-:-:S07]  /*01d0*/  IMAD.WIDE.U32 R8, R12, 0xc80, R8 ;  /* 0x00000c800c087825 */ /* 0x001fce00078e0008 */
.L_x_109:
[----:B0-----:R-:W-:Y:S01]  /*01e0*/  IMAD.MOV.U32 R15, RZ, RZ, RZ ;  /* 0x000000ffff0f7224 */ /* 0x001fe200078e00ff */
[----:B------:R-:W-:Y:S01]  /*01f0*/  CS2R R2, SRZ ;  /* 0x0000000000027805 */ /* 0x000fe2000001ff00 */
[----:B------:R-:W-:Y:S01]  /*0200*/  IMAD.MOV.U32 R17, RZ, RZ, RZ ;  /* 0x000000ffff117224 */ /* 0x000fe200078e00ff */
[----:B------:R-:W-:-:S07]  /*0210*/  CS2R R4, SRZ ;  /* 0x0000000000047805 */ /* 0x000fce000001ff00 */
.L_x_108:
[----:B------:R-:W-:-:S05]  /*0220*/  IMAD.WIDE.U32 R10, R17, 0x4, R6 ;  /* 0x00000004110a7825 */ /* 0x000fca00078e0006 */
[----:B------:R0:W5:Y:S01]  /*0230*/  LDG.E R16, desc[UR4][R10.64+0x4] ;  /* 0x000004040a107981 */ /* 0x000162000c1e1900 */
[----:B------:R-:W-:-:S07]  /*0240*/  IMAD.MOV.U32 R19, RZ, RZ, RZ ;  /* 0x000000ffff137224 */ /* 0x000fce00078e00ff */
.L_x_107:
[----:B-----5:R-:W-:Y:S01]  /*0250*/  SHF.R.U32.HI R24, RZ, R19, R16 ;  /* 0x00000013ff187219 */ /* 0x020fe20000011610 */
[----:B0-----:R-:W-:-:S03]  /*0260*/  IMAD.SHL.U32 R10, R17, 0x20, RZ ;  /* 0x00000020110a7824 */ /* 0x001fc600078e00ff */
[----:B------:R-:W-:Y:S01]  /*0270*/  LOP3.LUT R11, R24, 0x1, RZ, 0xc0, !PT ;  /* 0x00000001180b7812 */ /* 0x000fe200078ec0ff */
[----:B------:R-:W-:-:S03]  /*0280*/  IMAD.IADD R10, R10, 0x1, R19 ;  /* 0x000000010a0a7824 */ /* 0x000fc600078e0213 */
[----:B------:R-:W-:Y:S01]  /*0290*/  ISETP.NE.U32.AND P0, PT, R11, 0x1, PT ;  /* 0x000000010b00780c */ /* 0x000fe20003f05070 */
[----:B------:R-:W-:-:S03]  /*02a0*/  IMAD R11, R10, 0x5, RZ ;  /* 0x000000050a0b7824 */ /* 0x000fc600078e02ff */
[----:B------:R-:W-:Y:S01]  /*02b0*/  R2P PR, R24, 0x7e ;  /* 0x0000007e18007804 */ /* 0x000fe20000000000 */
[----:B------:R-:W-:-:S08]  /*02c0*/  IMAD.WIDE.U32 R10, R11, 0x4, R8 ;  /* 0x000000040b0a7825 */ /* 0x000fd000078e0008 */
[----:B------:R-:W2:Y:S04]  /*02d0*/  @!P0 LDG.E R18, desc[UR4][R10.64] ;  /* 0x000000040a128981 */ /* 0x000ea8000c1e1900 */
[----:B------:R-:W3:Y:S04]  /*02e0*/  @!P0 LDG.E R20, desc[UR4][R10.64+0x10] ;  /* 0x000010040a148981 */ /* 0x000ee8000c1e1900 */
[----:B------:R-:W4:Y:S04]  /*02f0*/  @P1 LDG.E R22, desc[UR4][R10.64+0x14] ;  /* 0x000014040a161981 */ /* 0x000f28000c1e1900 */
[----:B------:R-:W4:Y:S04]  /*0300*/  @P2 LDG.E R26, desc[UR4][R10.64+0x28] ;  /* 0x000028040a1a2981 */ /* 0x000f28000c1e1900 */
[----:B------:R-:W4:Y:S04]  /*0310*/  @!P0 LDG.E R21, desc[UR4][R10.64+0x4] ;  /* 0x000004040a158981 */ /* 0x000f28000c1e1900 */
[----:B------:R-:W4:Y:S04]  /*0320*/  @!P0 LDG.E R23, desc[UR4][R10.64+0xc] ;  /* 0x00000c040a178981 */ /* 0x000f28000c1e1900 */
[----:B------:R-:W4:Y:S04]  /*0330*/  @P1 LDG.E R25, desc[UR4][R10.64+0x18] ;  /* 0x000018040a191981 */ /* 0x000f28000c1e1900 */
[----:B------:R-:W4:Y:S04]  /*0340*/  @P3 LDG.E R28, desc[UR4][R10.64+0x3c] ;  /* 0x00003c040a1c3981 */ /* 0x000f28000c1e1900 */
[----:B------:R-:W4:Y:S01]  /*0350*/  @P6 LDG.E R27, desc[UR4][R10.64+0x7c] ;  /* 0x00007c040a1b6981 */ /* 0x000f22000c1e1900 */
[----:B--2---:R-:W-:-:S03]  /*0360*/  @!P0 LOP3.LUT R15, R15, R18, RZ, 0x3c, !PT ;  /* 0x000000120f0f8212 */ /* 0x004fc600078e3cff */
[----:B------:R-:W2:Y:S01]  /*0370*/  @!P0 LDG.E R18, desc[UR4][R10.64+0x8] ;  /* 0x000008040a128981 */ /* 0x000ea2000c1e1900 */
[----:B---3--:R-:W-:-:S03]  /*0380*/  @!P0 LOP3.LUT R3, R3, R20, RZ, 0x3c, !PT ;  /* 0x0000001403038212 */ /* 0x008fc600078e3cff */
[----:B------:R-:W3:Y:S01]  /*0390*/  @P1 LDG.E R20, desc[UR4][R10.64+0x24] ;  /* 0x000024040a141981 */ /* 0x000ee2000c1e1900 */
[----:B----4-:R-:W-:-:S03]  /*03a0*/  @P1 LOP3.LUT R15, R15, R22, RZ, 0x3c, !PT ;  /* 0x000000160f0f1212 */ /* 0x010fc600078e3cff */
[----:B------:R-:W4:Y:S01]  /*03b0*/  @P2 LDG.E R22, desc[UR4][R10.64+0x38] ;  /* 0x000038040a162981 */ /* 0x000f22000c1e1900 */
[----:B------:R-:W-:-:S03]  /*03c0*/  @P2 LOP3.LUT R15, R15, R26, RZ, 0x3c, !PT ;  /* 0x0000001a0f0f2212 */ /* 0x000fc600078e3cff */
[----:B------:R-:W4:Y:S01]  /*03d0*/  @P4 LDG.E R26, desc[UR4][R10.64+0x50] ;  /* 0x000050040a1a4981 */ /* 0x000f22000c1e1900 */
[----:B------:R-:W-:-:S03]  /*03e0*/  @!P0 LOP3.LUT R4, R4, R21, RZ, 0x3c, !PT ;  /* 0x0000001504048212 */ /* 0x000fc600078e3cff */
[----:B------:R-:W4:Y:S01]  /*03f0*/  @P1 LDG.E R21, desc[UR4][R10.64+0x20] ;  /* 0x000020040a151981 */ /* 0x000f22000c1e1900 */
[----:B------:R-:W-:-:S03]  /*0400*/  @!P0 LOP3.LUT R2, R2, R23, RZ, 0x3c, !PT ;  /* 0x0000001702028212 */ /* 0x000fc600078e3cff */
[----:B------:R-:W4:Y:S01]  /*0410*/  @P2 LDG.E R23, desc[UR4][R10.64+0x2c] ;  /* 0x00002c040a172981 */ /* 0x000f22000c1e1900 */
[----:B------:R-:W-:-:S03]  /*0420*/  @P1 LOP3.LUT R4, R4, R25, RZ, 0x3c, !PT ;  /* 0x0000001904041212 */ /* 0x000fc600078e3cff */
[----:B------:R-:W4:Y:S01]  /*0430*/  @P2 LDG.E R25, desc[UR4][R10.64+0x34] ;  /* 0x000034040a192981 */ /* 0x000f22000c1e1900 */
[----:B--2---:R-:W-:-:S03]  /*0440*/  @!P0 LOP3.LUT R5, R5, R18, RZ, 0x3c, !PT ;  /* 0x0000001205058212 */ /* 0x004fc600078e3cff */
[----:B------:R-:W2:Y:S01]  /*0450*/  @P1 LDG.E R18, desc[UR4][R10.64+0x1c] ;  /* 0x00001c040a121981 */ /* 0x000ea2000c1e1900 */
[----:B---3--:R-:W-:-:S03]  /*0460*/  @P1 LOP3.LUT R3, R3, R20, RZ, 0x3c, !PT ;  /* 0x0000001403031212 */ /* 0x008fc600078e3cff */
[----:B------:R-:W3:Y:S01]  /*0470*/  @P2 LDG.E R20, desc[UR4][R10.64+0x30] ;  /* 0x000030040a142981 */ /* 0x000ee2000c1e1900 */
[----:B----4-:R-:W-:-:S03]  /*0480*/  @P2 LOP3.LUT R3, R3, R22, RZ, 0x3c, !PT ;  /* 0x0000001603032212 */ /* 0x010fc600078e3cff */
[----:B------:R-:W4:Y:S01]  /*0490*/  @P3 LDG.E R22, desc[UR4][R10.64+0x4c] ;  /* 0x00004c040a163981 */ /* 0x000f22000c1e1900 */
[----:B------:R-:W-:-:S04]  /*04a0*/  @P3 LOP3.LUT R15, R15, R28, RZ, 0x3c, !PT ;  /* 0x0000001c0f0f3212 */ /* 0x000fc800078e3cff */
[----:B------:R-:W-:Y:S02]  /*04b0*/  @P4 LOP3.LUT R15, R15, R26, RZ, 0x3c, !PT ;  /* 0x0000001a0f0f4212 */ /* 0x000fe400078e3cff */
[----:B------:R-:W-:Y:S01]  /*04c0*/  @P1 LOP3.LUT R2, R2, R21, RZ, 0x3c, !PT ;  /* 0x0000001502021212 */ /* 0x000fe200078e3cff */
[----:B------:R-:W4:Y:S04]  /*04d0*/  @P5 LDG.E R26, desc[UR4][R10.64+0x64] ;  /* 0x000064040a1a5981 */ /* 0x000f28000c1e1900 */
[----:B------:R-:W4:Y:S01]  /*04e0*/  @P3 LDG.E R21, desc[UR4][R10.64+0x40] ;  /* 0x000040040a153981 */ /* 0x000f22000c1e1900 */
[----:B------:R-:W-:Y:S02]  /*04f0*/  @P2 LOP3.LUT R4, R4, R23, RZ, 0x3c, !PT ;  /* 0x0000001704042212 */ /* 0x000fe400078e3cff */
[----:B------:R-:W-:Y:S01]  /*0500*/  @P2 LOP3.LUT R2, R2, R25, RZ, 0x3c, !PT ;  /* 0x0000001902022212 */ /* 0x000fe200078e3cff */
[----:B------:R-:W4:Y:S04]  /*0510*/  @P3 LDG.E R23, desc[UR4][R10.64+0x48] ;  /* 0x000048040a173981 */ /* 0x000f28000c1e1900 */
[----:B------:R-:W4:Y:S01]  /*0520*/  @P4 LDG.E R25, desc[UR4][R10.64+0x54] ;  /* 0x000054040a194981 */ /* 0x000f22000c1e1900 */
[----:B--2---:R-:W-:-:S03]  /*0530*/  @P1 LOP3.LUT R5, R5, R18, RZ, 0x3c, !PT ;  /* 0x0000001205051212 */ /* 0x004fc600078e3cff */
[----:B------:R-:W2:Y:S01]  /*0540*/  @P3 LDG.E R18, desc[UR4][R10.64+0x44] ;  /* 0x000044040a123981 */ /* 0x000ea2000c1e1900 */
[----:B---3--:R-:W-:-:S03]  /*0550*/  @P2 LOP3.LUT R5, R5, R20, RZ, 0x3c, !PT ;  /* 0x0000001405052212 */ /* 0x008fc600078e3cff */
[----:B------:R-:W3:Y:S01]  /*0560*/  @P4 LDG.E R20, desc[UR4][R10.64+0x58] ;  /* 0x000058040a144981 */ /* 0x000ee2000c1e1900 */
[----:B----4-:R-:W-:-:S03]  /*0570*/  @P3 LOP3.LUT R3, R3, R22, RZ, 0x3c, !PT ;  /* 0x0000001603033212 */ /* 0x010fc600078e3cff */
[----:B------:R-:W4:Y:S01]  /*0580*/  @P4 LDG.E R22, desc[UR4][R10.64+0x60] ;  /* 0x000060040a164981 */ /* 0x000f22000c1e1900 */
[----:B------:R-:W-:Y:S02]  /*0590*/  LOP3.LUT P0, RZ, R24, 0x80, RZ, 0xc0, !PT ;  /* 0x0000008018ff7812 */ /* 0x000fe4000780c0ff */
[----:B------:R-:W-:Y:S02]  /*05a0*/  @P5 LOP3.LUT R15, R15, R26, RZ, 0x3c, !PT ;  /* 0x0000001a0f0f5212 */ /* 0x000fe400078e3cff */
[----:B------:R-:W4:Y:S01]  /*05b0*/  @P6 LDG.E R26, desc[UR4][R10.64+0x78] ;  /* 0x000078040a1a6981 */ /* 0x000f22000c1e1900 */
[----:B------:R-:W-:-:S03]  /*05c0*/  @P3 LOP3.LUT R4, R4, R21, RZ, 0x3c, !PT ;  /* 0x0000001504043212 */ /* 0x000fc600078e3cff */
[----:B------:R-:W4:Y:S01]  /*05d0*/  @P4 LDG.E R21, desc[UR4][R10.64+0x5c] ;  /* 0x00005c040a154981 */ /* 0x000f22000c1e1900 */
[----:B------:R-:W-:-:S03]  /*05e0*/  @P3 LOP3.LUT R2, R2, R23, RZ, 0x3c, !PT ;  /* 0x0000001702023212 */ /* 0x000fc600078e3cff */
[----:B------:R-:W4:Y:S01]  /*05f0*/  @P5 LDG.E R23, desc[UR4][R10.64+0x68] ;  /* 0x000068040a175981 */ /* 0x000f22000c1e1900 */
[----:B------:R-:W-:-:S03]  /*0600*/  @P4 LOP3.LUT R4, R4, R25, RZ, 0x3c, !PT ;  /* 0x0000001904044212 */ /* 0x000fc600078e3cff */
[----:B------:R-:W4:Y:S01]  /*0610*/  @P5 LDG.E R25, desc[UR4][R10.64+0x70] ;  /* 0x000070040a195981 */ /* 0x000f22000c1e1900 */
[----:B--2---:R-:W-:-:S03]  /*0620*/  @P3 LOP3.LUT R5, R5, R18, RZ, 0x3c, !PT ;  /* 0x0000001205053212 */ /* 0x004fc600078e3cff */
[----:B------:R-:W2:Y:S01]  /*0630*/  @P5 LDG.E R18, desc[UR4][R10.64+0x6c] ;  /* 0x00006c040a125981 */ /* 0x000ea2000c1e1900 */
[----:B---3--:R-:W-:-:S03]  /*0640*/  @P4 LOP3.LUT R5, R5, R20, RZ, 0x3c, !PT ;  /* 0x0000001405054212 */ /* 0x008fc600078e3cff */
[----:B------:R-:W3:Y:S01]  /*0650*/  @P5 LDG.E R20, desc[UR4][R10.64+0x74] ;  /* 0x000074040a145981 */ /* 0x000ee2000c1e1900 */
[----:B----4-:R-:W-:-:S03]  /*0660*/  @P4 LOP3.LUT R3, R3, R22, RZ, 0x3c, !PT ;  /* 0x0000001603034212 */ /* 0x010fc600078e3cff */
[----:B------:R-:W4:Y:S01]  /*0670*/  @P0 LDG.E R22, desc[UR4][R10.64+0x8c] ;  /* 0x00008c040a160981 */ /* 0x000f22000c1e1900 */
[----:B------:R-:W-:-:S03]  /*0680*/  @P6 LOP3.LUT R15, R15, R26, RZ, 0x3c, !PT ;  /* 0x0000001a0f0f6212 */ /* 0x000fc600078e3cff */
        /* <DEDUP_REMOVED lines=13> */
[----:B------:R-:W-:Y:S02]  /*0760*/  @P6 LOP3.LUT R4, R4, R27, RZ, 0x3c, !PT ;  /* 0x0000001b04046212 */ /* 0x000fe400078e3cff */
[----:B------:R-:W-:Y:S02]  /*0770*/  @P6 LOP3.LUT R2, R2, R21, RZ, 0x3c, !PT ;  /* 0x0000001502026212 */ /* 0x000fe400078e3cff */
[----:B------:R-:W-:Y:S02]  /*0780*/  @P0 LOP3.LUT R4, R4, R23, RZ, 0x3c, !PT ;  /* 0x0000001704040212 */ /* 0x000fe400078e3cff */
[----:B------:R-:W-:Y:S02]  /*0790*/  @P0 LOP3.LUT R2, R2, R25, RZ, 0x3c, !PT ;  /* 0x0000001902020212 */ /* 0x000fe400078e3cff */
[----:B--2---:R-:W-:Y:S02]  /*07a0*/  @P6 LOP3.LUT R5, R5, R18, RZ, 0x3c, !PT ;  /* 0x0000001205056212 */ /* 0x004fe400078e3cff */
[----:B---3--:R-:W-:-:S02]  /*07b0*/  @P6 LOP3.LUT R3, R3, R20, RZ, 0x3c, !PT ;  /* 0x0000001403036212 */ /* 0x008fc400078e3cff */
[----:B----4-:R-:W-:Y:S02]  /*07c0*/  @P0 LOP3.LUT R5, R5, R22, RZ, 0x3c, !PT ;  /* 0x0000001605050212 */ /* 0x010fe400078e3cff */
[----:B------:R-:W-:Y:S02]  /*07d0*/  @P0 LOP3.LUT R3, R3, R26, RZ, 0x3c, !PT ;  /* 0x0000001a03030212 */ /* 0x000fe400078e3cff */
[----:B------:R-:W-:-:S13]  /*07e0*/  R2P PR, R24.B1, 0x7f ;  /* 0x0000007f18007804 */ /* 0x000fda0000001000 */
[----:B------:R-:W2:Y:S04]  /*07f0*/  @P0 LDG.E R18, desc[UR4][R10.64+0xa0] ;  /* 0x0000a0040a120981 */ /* 0x000ea8000c1e1900 */
[----:B------:R-:W3:Y:S04]  /*0800*/  @P1 LDG.E R22, desc[UR4][R10.64+0xb4] ;  /* 0x0000b4040a161981 */ /* 0x000ee8000c1e1900 */
[----:B------:R-:W4:Y:S04]  /*0810*/  @P2 LDG.E R26, desc[UR4][R10.64+0xc8] ;  /* 0x0000c8040a1a2981 */ /* 0x000f28000c1e1900 */
[----:B------:R-:W4:Y:S04]  /*0820*/  @P3 LDG.E R28, desc[UR4][R10.64+0xdc] ;  /* 0x0000dc040a1c3981 */ /* 0x000f28000c1e1900 */
[----:B------:R-:W4:Y:S04]  /*0830*/  @P0 LDG.E R23, desc[UR4][R10.64+0xa4] ;  /* 0x0000a4040a170981 */ /* 0x000f28000c1e1900 */
[----:B------:R-:W4:Y:S04]  /*0840*/  @P0 LDG.E R20, desc[UR4][R10.64+0xa8] ;  /* 0x0000a8040a140981 */ /* 0x000f28000c1e1900 */
[----:B------:R-:W4:Y:S04]  /*0850*/  @P4 LDG.E R25, desc[UR4][R10.64+0xf0] ;  /* 0x0000f0040a194981 */ /* 0x000f28000c1e1900 */
        /* <DEDUP_REMOVED lines=21> */
[----:B------:R-:W-:Y:S02]  /*09b0*/  LOP3.LUT P0, RZ, R24, 0x8000, RZ, 0xc0, !PT ;  /* 0x0000800018ff7812 */ /* 0x000fe4000780c0ff */
[----:B----4-:R-:W-:Y:S01]  /*09c0*/  @P5 LOP3.LUT R15, R15, R26, RZ, 0x3c, !PT ;  /* 0x0000001a0f0f5212 */ /* 0x010fe200078e3cff */
[----:B------:R-:W4:Y:S04]  /*09d0*/  @P3 LDG.E R24, desc[UR4][R10.64+0xe4] ;  /* 0x0000e4040a183981 */ /* 0x000f28000c1e1900 */
[----:B------:R-:W2:Y:S01]  /*09e0*/  @P6 LDG.E R26, desc[UR4][R10.64+0x118] ;  /* 0x000118040a1a6981 */ /* 0x000ea2000c1e1900 */
        /* <DEDUP_REMOVED lines=8> */
[----:B---3--:R-:W-:-:S03]  /*0a70*/  @P2 LOP3.LUT R3, R3, R22, RZ, 0x3c, !PT ;  /* 0x0000001603032212 */ /* 0x008fc600078e3cff */
[----:B------:R-:W3:Y:S01]  /*0a80*/  @P4 LDG.E R22, desc[UR4][R10.64+0x100] ;  /* 0x000100040a164981 */ /* 0x000ee2000c1e1900 */
[----:B--2---:R-:W-:-:S03]  /*0a90*/  @P6 LOP3.LUT R15, R15, R26, RZ, 0x3c, !PT ;  /* 0x0000001a0f0f6212 */ /* 0x004fc600078e3cff */
[----:B------:R-:W2:Y:S01]  /*0aa0*/  @P0 LDG.E R26, desc[UR4][R10.64+0x12c] ;  /* 0x00012c040a1a0981 */ /* 0x000ea2000c1e1900 */
[----:B----4-:R-:W-:-:S03]  /*0ab0*/  @P2 LOP3.LUT R2, R2, R23, RZ, 0x3c, !PT ;  /* 0x0000001702022212 */ /* 0x010fc600078e3cff */
[----:B------:R-:W4:Y:S01]  /*0ac0*/  @P4 LDG.E R23, desc[UR4][R10.64+0xfc] ;  /* 0x0000fc040a174981 */ /* 0x000f22000c1e1900 */
[----:B------:R-:W-:-:S03]  /*0ad0*/  @P2 LOP3.LUT R5, R5, R20, RZ, 0x3c, !PT ;  /* 0x0000001405052212 */ /* 0x000fc600078e3cff */
[----:B------:R-:W4:Y:S01]  /*0ae0*/  @P4 LDG.E R20, desc[UR4][R10.64+0xf8] ;  /* 0x0000f8040a144981 */ /* 0x000f22000c1e1900 */
[----:B------:R-:W-:Y:S02]  /*0af0*/  @P3 LOP3.LUT R2, R2, R27, RZ, 0x3c, !PT ;  /* 0x0000001b02023212 */ /* 0x000fe400078e3cff */
[----:B------:R-:W-:Y:S01]  /*0b00*/  @P3 LOP3.LUT R4, R4, R25, RZ, 0x3c, !PT ;  /* 0x0000001904043212 */ /* 0x000fe200078e3cff */
[----:B------:R-:W4:Y:S01]  /*0b10*/  @P5 LDG.E R27, desc[UR4][R10.64+0x110] ;  /* 0x000110040a1b5981 */ /* 0x000f22000c1e1900 */
[----:B------:R-:W-:-:S03]  /*0b20*/  @P3 LOP3.LUT R5, R5, R24, RZ, 0x3c, !PT ;  /* 0x0000001805053212 */ /* 0x000fc600078e3cff */
[----:B------:R-:W4:Y:S04]  /*0b30*/  @P5 LDG.E R25, desc[UR4][R10.64+0x108] ;  /* 0x000108040a195981 */ /* 0x000f28000c1e1900 */
        /* <DEDUP_REMOVED lines=19> */
[----:B------:R-:W-:-:S05]  /*0c70*/  VIADD R19, R19, 0x10 ;  /* 0x0000001013137836 */ /* 0x000fca0000000000 */
[----:B------:R-:W-:Y:S02]  /*0c80*/  ISETP.NE.AND P1, PT, R19, 0x20, PT ;  /* 0x000000201300780c */ /* 0x000fe40003f25270 */
[----:B------:R-:W-:Y:S02]  /*0c90*/  @P5 LOP3.LUT R3, R3, R18, RZ, 0x3c, !PT ;  /* 0x0000001203035212 */ /* 0x000fe400078e3cff */
[----:B------:R-:W-:Y:S02]  /*0ca0*/  @P6 LOP3.LUT R4, R4, R21, RZ, 0x3c, !PT ;  /* 0x0000001504046212 */ /* 0x000fe400078e3cff */
[----:B---3--:R-:W-:-:S04]  /*0cb0*/  @P6 LOP3.LUT R3, R3, R22, RZ, 0x3c, !PT ;  /* 0x0000001603036212 */ /* 0x008fc800078e3cff */
[----:B--2---:R-:W-:Y:S02]  /*0cc0*/  @P0 LOP3.LUT R3, R3, R26, RZ, 0x3c, !PT ;  /* 0x0000001a03030212 */ /* 0x004fe400078e3cff */
[----:B----4-:R-:W-:Y:S02]  /*0cd0*/  @P6 LOP3.LUT R2, R2, R23, RZ, 0x3c, !PT ;  /* 0x0000001702026212 */ /* 0x010fe400078e3cff */
[----:B------:R-:W-:Y:S02]  /*0ce0*/  @P6 LOP3.LUT R5, R5, R20, RZ, 0x3c, !PT ;  /* 0x0000001405056212 */ /* 0x000fe400078e3cff */
[----:B------:R-:W-:Y:S02]  /*0cf0*/  @P0 LOP3.LUT R2, R2, R27, RZ, 0x3c, !PT ;  /* 0x0000001b02020212 */ /* 0x000fe400078e3cff */
[----:B------:R-:W-:Y:S02]  /*0d00*/  @P0 LOP3.LUT R4, R4, R25, RZ, 0x3c, !PT ;  /* 0x0000001904040212 */ /* 0x000fe400078e3cff */
[----:B------:R-:W-:Y:S01]  /*0d10*/  @P0 LOP3.LUT R5, R5, R24, RZ, 0x3c, !PT ;  /* 0x0000001805050212 */ /* 0x000fe200078e3cff */
[----:B------:R-:W-:Y:S06]  /*0d20*/  @P1 BRA `(.L_x_107) ;  /* 0xfffffff400481947 */ /* 0x000fec000383ffff */
[----:B------:R-:W-:-:S05]  /*0d30*/  VIADD R17, R17, 0x1 ;  /* 0x0000000111117836 */ /* 0x000fca0000000000 */
[----:B------:R-:W-:-:S13]  /*0d40*/  ISETP.NE.AND P0, PT, R17, 0x5, PT ;  /* 0x000000051100780c */ /* 0x000fda0003f05270 */
[----:B------:R-:W-:Y:S05]  /*0d50*/  @P0 BRA `(.L_x_108) ;  /* 0xfffffff400300947 */ /* 0x000fea000383ffff */
[----:B------:R0:W-:Y:S01]  /*0d60*/  STG.E.64 desc[UR4][R6.64+0x8], R4 ;  /* 0x0000080406007986 */ /* 0x0001e2000c101b04 */
[----:B------:R-:W-:Y:S01]  /*0d70*/  VIADD R14, R14, 0x1 ;  /* 0x000000010e0e7836 */ /* 0x000fe20000000000 */
[----:B------:R-:W-:Y:S02]  /*0d80*/  LOP3.LUT R11, R13, 0x3, RZ, 0xc0, !PT ;  /* 0x000000030d0b7812 */ /* 0x000fe400078ec0ff */
[----:B------:R0:W-:Y:S02]  /*0d90*/  STG.E.64 desc[UR4][R6.64+0x10], R2 ;  /* 0x0000100206007986 */ /* 0x0001e4000c101b04 */
[----:B------:R-:W-:Y:S02]  /*0da0*/  ISETP.GE.U32.AND P0, PT, R14, R11, PT ;  /* 0x0000000b0e00720c */ /* 0x000fe40003f06070 */
[----:B------:R0:W-:Y:S11]  /*0db0*/  STG.E desc[UR4][R6.64+0x4], R15 ;  /* 0x0000040f06007986 */ /* 0x0001f6000c101904 */
[----:B------:R-:W-:Y:S05]  /*0dc0*/  @!P0 BRA `(.L_x_109) ;  /* 0xfffffff400048947 */ /* 0x000fea000383ffff */
.L_x_106:
[----:B------:R-:W-:Y:S05]  /*0dd0*/  BSYNC.RECONVERGENT B1 ;  /* 0x0000000000017941 */ /* 0x000fea0003800200 */
.L_x_105:
[C---:B------:R-:W-:Y:S01]  /*0de0*/  ISETP.GT.U32.AND P0, PT, R13.reuse, 0x3, PT ;  /* 0x000000030d00780c */ /* 0x040fe20003f04070 */
[----:B------:R-:W-:Y:S01]  /*0df0*/  VIADD R12, R12, 0x1 ;  /* 0x000000010c0c7836 */ /* 0x000fe20000000000 */
[--C-:B------:R-:W-:Y:S02]  /*0e00*/  SHF.R.U64 R13, R13, 0x2, R0.reuse ;  /* 0x000000020d0d7819 */ /* 0x100fe40000001200 */
[----:B------:R-:W-:Y:S02]  /*0e10*/  ISETP.GT.U32.AND.EX P0, PT, R0, RZ, PT, P0 ;  /* 0x000000ff0000720c */ /* 0x000fe40003f04100 */
[----:B------:R-:W-:-:S11]  /*0e20*/  SHF.R.U32.HI R0, RZ, 0x2, R0 ;  /* 0x00000002ff007819 */ /* 0x000fd60000011600 */
[----:B------:R-:W-:Y:S05]  /*0e30*/  @P0 BRA `(.L_x_110) ;  /* 0xfffffff000c80947 */ /* 0x000fea000383ffff */
.L_x_104:
[----:B------:R-:W-:Y:S05]  /*0e40*/  BSYNC.RECONVERGENT B0 ;  /* 0x0000000000007941 */ /* 0x000fea0003800200 */
.L_x_103:
[----:B------:R-:W-:Y:S04]  /*0e50*/  STG.E.64 desc[UR4][R6.64+0x18], RZ ;  /* 0x000018ff06007986 */ /* 0x000fe8000c101b04 */
[----:B------:R-:W-:Y:S04]  /*0e60*/  STG.E desc[UR4][R6.64+0x20], RZ ;  /* 0x000020ff06007986 */ /* 0x000fe8000c101904 */
[----:B------:R-:W-:Y:S01]  /*0e70*/  STG.E.64 desc[UR4][R6.64+0x28], RZ ;  /* 0x000028ff06007986 */ /* 0x000fe2000c101b04 */
[----:B------:R-:W-:Y:S05]  /*0e80*/  EXIT ;  /* 0x000000000000794d */ /* 0x000fea0003800000 */
.L_x_111:
        /* <DEDUP_REMOVED lines=15> */
.L_x_117:


//--------------------- .nv.global.init           --------------------------
	.section	.nv.global.init,"aw",@progbits
	.align	4
.nv.global.init:
	.type		mrg32k3aM1SubSeq,@object
	.size		mrg32k3aM1SubSeq,(mrg32k3aM2SubSeq - mrg32k3aM1SubSeq)
mrg32k3aM1SubSeq:
        /*0000*/ 	.byte	0x0b, 0xcc, 0xee, 0x04, 0x73, 0x29, 0x8b, 0x6f, 0xf6, 0x53, 0x03, 0xf6, 0x23, 0xf6, 0xea, 0xda
        /* <DEDUP_REMOVED lines=125> */
	.type		mrg32k3aM2SubSeq,@object
	.size		mrg32k3aM2SubSeq,(mrg32k3aM1 - mrg32k3aM2SubSeq)
mrg32k3aM2SubSeq:
        /* <DEDUP_REMOVED lines=126> */
	.type		mrg32k3aM1,@object
	.size		mrg32k3aM1,(mrg32k3aM1Seq - mrg32k3aM1)
mrg32k3aM1:
        /* <DEDUP_REMOVED lines=144> */
	.type		mrg32k3aM1Seq,@object
	.size		mrg32k3aM1Seq,(mrg32k3aM2 - mrg32k3aM1Seq)
mrg32k3aM1Seq:
        /* <DEDUP_REMOVED lines=144> */
	.type		mrg32k3aM2,@object
	.size		mrg32k3aM2,(mrg32k3aM2Seq - mrg32k3aM2)
mrg32k3aM2:
        /* <DEDUP_REMOVED lines=144> */
	.type		mrg32k3aM2Seq,@object
	.size		mrg32k3aM2Seq,(precalc_xorwow_matrix - mrg32k3aM2Seq)
mrg32k3aM2Seq:
        /* <DEDUP_REMOVED lines=144> */
	.type		precalc_xorwow_matrix,@object
	.size		precalc_xorwow_matrix,(precalc_xorwow_offset_matrix - precalc_xorwow_matrix)
precalc_xorwow_matrix:
        /* <DEDUP_REMOVED lines=6400> */
	.type		precalc_xorwow_offset_matrix,@object
	.size		precalc_xorwow_offset_matrix,(.L_1 - precalc_xorwow_offset_matrix)
precalc_xorwow_offset_matrix:
        /* <DEDUP_REMOVED lines=6400> */
.L_1:


//--------------------- .nv.shared.reserved.0     --------------------------
	.section	.nv.shared.reserved.0,"aw",@nobits
	.weak		__nv_reservedSMEM_offset_0_alias
	.size		__nv_reservedSMEM_offset_0_alias, 0, 64
	.other		__nv_reservedSMEM_offset_0_alias,@"STO_CUDA_RESERVED_SHARED STV_DEFAULT"
__nv_reservedSMEM_offset_0_alias:
	.zero		0
	.zero		64


//--------------------- .nv.constant0._Z6evolvi14configurazione9geometriaiS0_P17curandStateXORWOW --------------------------
	.section	.nv.constant0._Z6evolvi14configurazione9geometriaiS0_P17curandStateXORWOW,"a",@progbits
	.sectionflags	@""
	.align	4
.nv.constant0._Z6evolvi14configurazione9geometriaiS0_P17curandStateXORWOW:
	.zero		952


//--------------------- .nv.constant0._Z11inizializza14configurazione9geometriaiP17curandStateXORWOW --------------------------
	.section	.nv.constant0._Z11inizializza14configurazione9geometriaiP17curandStateXORWOW,"a",@progbits
	.sectionflags	@""
	.align	4
.nv.constant0._Z11inizializza14configurazione9geometriaiP17curandStateXORWOW:
	.zero		944


//--------------------- .nv.constant0._Z19setup_random_kernelP17curandStateXORWOW --------------------------
	.section	.nv.constant0._Z19setup_random_kernelP17curandStateXORWOW,"a",@progbits
	.sectionflags	@""
	.align	4
.nv.constant0._Z19setup_random_kernelP17curandStateXORWOW:
	.zero		904


//--------------------- SYMBOLS --------------------------

	.type		.nv.reservedSmem.offset0,@object
	.size		.nv.reservedSmem.offset0,0x4
